//
// Generated by NVIDIA NVVM Compiler
//
// Compiler Build ID: CL-36424714
// Cuda compilation tools, release 13.0, V13.0.88
// Based on NVVM 20.0.0
//

.version 9.0
.target sm_100
.address_size 64

	// .globl	_Z13matmul_sharedPKfS0_Pfiiii
// _ZZ13matmul_sharedPKfS0_PfiiiiE2As has been demoted
// _ZZ13matmul_sharedPKfS0_PfiiiiE2Bs has been demoted

.visible .entry _Z13matmul_sharedPKfS0_Pfiiii(
	.param .u64 .ptr .align 1 _Z13matmul_sharedPKfS0_Pfiiii_param_0,
	.param .u64 .ptr .align 1 _Z13matmul_sharedPKfS0_Pfiiii_param_1,
	.param .u64 .ptr .align 1 _Z13matmul_sharedPKfS0_Pfiiii_param_2,
	.param .u32 _Z13matmul_sharedPKfS0_Pfiiii_param_3,
	.param .u32 _Z13matmul_sharedPKfS0_Pfiiii_param_4,
	.param .u32 _Z13matmul_sharedPKfS0_Pfiiii_param_5,
	.param .u32 _Z13matmul_sharedPKfS0_Pfiiii_param_6
)
{
	.reg .pred 	%p<22>;
	.reg .b32 	%r<85>;
	.reg .b32 	%f<127>;
	.reg .b64 	%rd<14>;
	// demoted variable
	.shared .align 4 .b8 _ZZ13matmul_sharedPKfS0_PfiiiiE2As[1024];
	// demoted variable
	.shared .align 4 .b8 _ZZ13matmul_sharedPKfS0_PfiiiiE2Bs[1024];
	ld.param.u64 	%rd3, [_Z13matmul_sharedPKfS0_Pfiiii_param_0];
	ld.param.u64 	%rd4, [_Z13matmul_sharedPKfS0_Pfiiii_param_1];
	ld.param.u32 	%r34, [_Z13matmul_sharedPKfS0_Pfiiii_param_3];
	ld.param.u32 	%r35, [_Z13matmul_sharedPKfS0_Pfiiii_param_4];
	ld.param.u32 	%r36, [_Z13matmul_sharedPKfS0_Pfiiii_param_5];
	ld.param.u32 	%r37, [_Z13matmul_sharedPKfS0_Pfiiii_param_6];
	mov.u32 	%r38, %ctaid.x;
	mov.u32 	%r39, %ctaid.y;
	mov.u32 	%r1, %tid.x;
	mov.u32 	%r2, %tid.y;
	mad.lo.s32 	%r3, %r37, %r39, %r2;
	mad.lo.s32 	%r4, %r37, %r38, %r1;
	add.s32 	%r40, %r36, %r37;
	add.s32 	%r41, %r40, -1;
	div.s32 	%r5, %r41, %r37;
	setp.lt.s32 	%p1, %r5, 1;
	mov.f32 	%f125, 0f00000000;
	@%p1 bra 	$L__BB0_21;
	shl.b32 	%r43, %r2, 6;
	mov.u32 	%r44, _ZZ13matmul_sharedPKfS0_PfiiiiE2As;
	add.s32 	%r6, %r44, %r43;
	mul.lo.s32 	%r7, %r3, %r36;
	shl.b32 	%r45, %r1, 2;
	mov.u32 	%r46, _ZZ13matmul_sharedPKfS0_PfiiiiE2Bs;
	add.s32 	%r8, %r46, %r45;
	and.b32  	%r9, %r37, 15;
	and.b32  	%r10, %r37, 7;
	and.b32  	%r11, %r37, 2147483632;
	and.b32  	%r12, %r37, 3;
	neg.s32 	%r13, %r11;
	cvta.to.global.u64 	%rd1, %rd3;
	cvta.to.global.u64 	%rd2, %rd4;
	mov.f32 	%f125, 0f00000000;
	mov.b32 	%r78, 0;
$L__BB0_2:
	setp.ge.s32 	%p2, %r3, %r34;
	mul.lo.s32 	%r15, %r78, %r37;
	add.s32 	%r47, %r15, %r1;
	setp.ge.s32 	%p3, %r47, %r36;
	mov.f32 	%f116, 0f00000000;
	or.pred  	%p4, %p2, %p3;
	@%p4 bra 	$L__BB0_4;
	add.s32 	%r48, %r47, %r7;
	mul.wide.s32 	%rd6, %r48, 4;
	add.s64 	%rd7, %rd1, %rd6;
	ld.global.f32 	%f116, [%rd7];
$L__BB0_4:
	setp.ge.s32 	%p5, %r4, %r35;
	add.s32 	%r50, %r6, %r45;
	st.shared.f32 	[%r50], %f116;
	add.s32 	%r17, %r15, %r2;
	setp.ge.s32 	%p6, %r17, %r36;
	mov.f32 	%f117, 0f00000000;
	or.pred  	%p7, %p5, %p6;
	@%p7 bra 	$L__BB0_6;
	mad.lo.s32 	%r52, %r17, %r35, %r4;
	mul.wide.s32 	%rd8, %r52, 4;
	add.s64 	%rd9, %rd2, %rd8;
	ld.global.f32 	%f117, [%rd9];
$L__BB0_6:
	setp.lt.s32 	%p8, %r37, 1;
	add.s32 	%r55, %r46, %r43;
	add.s32 	%r57, %r55, %r45;
	st.shared.f32 	[%r57], %f117;
	bar.sync 	0;
	@%p8 bra 	$L__BB0_20;
	setp.lt.u32 	%p9, %r37, 16;
	mov.b32 	%r83, 0;
	@%p9 bra 	$L__BB0_10;
	mov.u32 	%r60, _ZZ13matmul_sharedPKfS0_PfiiiiE2As;
	add.s32 	%r61, %r43, %r60;
	add.s32 	%r80, %r61, 32;
	shl.b32 	%r62, %r1, 2;
	mov.u32 	%r63, _ZZ13matmul_sharedPKfS0_PfiiiiE2Bs;
	add.s32 	%r64, %r62, %r63;
	add.s32 	%r79, %r64, 512;
	mov.u32 	%r81, %r13;
$L__BB0_9:
	.pragma "nounroll";
	ld.shared.f32 	%f26, [%r80+-32];
	ld.shared.f32 	%f27, [%r79+-512];
	fma.rn.f32 	%f28, %f26, %f27, %f125;
	ld.shared.f32 	%f29, [%r80+-28];
	ld.shared.f32 	%f30, [%r79+-448];
	fma.rn.f32 	%f31, %f29, %f30, %f28;
	ld.shared.f32 	%f32, [%r80+-24];
	ld.shared.f32 	%f33, [%r79+-384];
	fma.rn.f32 	%f34, %f32, %f33, %f31;
	ld.shared.f32 	%f35, [%r80+-20];
	ld.shared.f32 	%f36, [%r79+-320];
	fma.rn.f32 	%f37, %f35, %f36, %f34;
	ld.shared.f32 	%f38, [%r80+-16];
	ld.shared.f32 	%f39, [%r79+-256];
	fma.rn.f32 	%f40, %f38, %f39, %f37;
	ld.shared.f32 	%f41, [%r80+-12];
	ld.shared.f32 	%f42, [%r79+-192];
	fma.rn.f32 	%f43, %f41, %f42, %f40;
	ld.shared.f32 	%f44, [%r80+-8];
	ld.shared.f32 	%f45, [%r79+-128];
	fma.rn.f32 	%f46, %f44, %f45, %f43;
	ld.shared.f32 	%f47, [%r80+-4];
	ld.shared.f32 	%f48, [%r79+-64];
	fma.rn.f32 	%f49, %f47, %f48, %f46;
	ld.shared.f32 	%f50, [%r80];
	ld.shared.f32 	%f51, [%r79];
	fma.rn.f32 	%f52, %f50, %f51, %f49;
	ld.shared.f32 	%f53, [%r80+4];
	ld.shared.f32 	%f54, [%r79+64];
	fma.rn.f32 	%f55, %f53, %f54, %f52;
	ld.shared.f32 	%f56, [%r80+8];
	ld.shared.f32 	%f57, [%r79+128];
	fma.rn.f32 	%f58, %f56, %f57, %f55;
	ld.shared.f32 	%f59, [%r80+12];
	ld.shared.f32 	%f60, [%r79+192];
	fma.rn.f32 	%f61, %f59, %f60, %f58;
	ld.shared.f32 	%f62, [%r80+16];
	ld.shared.f32 	%f63, [%r79+256];
	fma.rn.f32 	%f64, %f62, %f63, %f61;
	ld.shared.f32 	%f65, [%r80+20];
	ld.shared.f32 	%f66, [%r79+320];
	fma.rn.f32 	%f67, %f65, %f66, %f64;
	ld.shared.f32 	%f68, [%r80+24];
	ld.shared.f32 	%f69, [%r79+384];
	fma.rn.f32 	%f70, %f68, %f69, %f67;
	ld.shared.f32 	%f71, [%r80+28];
	ld.shared.f32 	%f72, [%r79+448];
	fma.rn.f32 	%f125, %f71, %f72, %f70;
	add.s32 	%r81, %r81, 16;
	add.s32 	%r80, %r80, 64;
	add.s32 	%r79, %r79, 1024;
	setp.ne.s32 	%p10, %r81, 0;
	mov.u32 	%r83, %r11;
	@%p10 bra 	$L__BB0_9;
$L__BB0_10:
	setp.eq.s32 	%p11, %r9, 0;
	@%p11 bra 	$L__BB0_20;
	add.s32 	%r65, %r9, -1;
	setp.lt.u32 	%p12, %r65, 7;
	@%p12 bra 	$L__BB0_13;
	shl.b32 	%r66, %r83, 2;
	add.s32 	%r67, %r6, %r66;
	ld.shared.f32 	%f74, [%r67];
	shl.b32 	%r68, %r83, 6;
	add.s32 	%r69, %r8, %r68;
	ld.shared.f32 	%f75, [%r69];
	fma.rn.f32 	%f76, %f74, %f75, %f125;
	ld.shared.f32 	%f77, [%r67+4];
	ld.shared.f32 	%f78, [%r69+64];
	fma.rn.f32 	%f79, %f77, %f78, %f76;
	ld.shared.f32 	%f80, [%r67+8];
	ld.shared.f32 	%f81, [%r69+128];
	fma.rn.f32 	%f82, %f80, %f81, %f79;
	ld.shared.f32 	%f83, [%r67+12];
	ld.shared.f32 	%f84, [%r69+192];
	fma.rn.f32 	%f85, %f83, %f84, %f82;
	ld.shared.f32 	%f86, [%r67+16];
	ld.shared.f32 	%f87, [%r69+256];
	fma.rn.f32 	%f88, %f86, %f87, %f85;
	ld.shared.f32 	%f89, [%r67+20];
	ld.shared.f32 	%f90, [%r69+320];
	fma.rn.f32 	%f91, %f89, %f90, %f88;
	ld.shared.f32 	%f92, [%r67+24];
	ld.shared.f32 	%f93, [%r69+384];
	fma.rn.f32 	%f94, %f92, %f93, %f91;
	ld.shared.f32 	%f95, [%r67+28];
	ld.shared.f32 	%f96, [%r69+448];
	fma.rn.f32 	%f125, %f95, %f96, %f94;
	add.s32 	%r83, %r83, 8;
$L__BB0_13:
	setp.eq.s32 	%p13, %r10, 0;
	@%p13 bra 	$L__BB0_20;
	add.s32 	%r70, %r10, -1;
	setp.lt.u32 	%p14, %r70, 3;
	@%p14 bra 	$L__BB0_16;
	shl.b32 	%r71, %r83, 2;
	add.s32 	%r72, %r6, %r71;
	ld.shared.f32 	%f98, [%r72];
	shl.b32 	%r73, %r83, 6;
	add.s32 	%r74, %r8, %r73;
	ld.shared.f32 	%f99, [%r74];
	fma.rn.f32 	%f100, %f98, %f99, %f125;
	ld.shared.f32 	%f101, [%r72+4];
	ld.shared.f32 	%f102, [%r74+64];
	fma.rn.f32 	%f103, %f101, %f102, %f100;
	ld.shared.f32 	%f104, [%r72+8];
	ld.shared.f32 	%f105, [%r74+128];
	fma.rn.f32 	%f106, %f104, %f105, %f103;
	ld.shared.f32 	%f107, [%r72+12];
	ld.shared.f32 	%f108, [%r74+192];
	fma.rn.f32 	%f125, %f107, %f108, %f106;
	add.s32 	%r83, %r83, 4;
$L__BB0_16:
	setp.eq.s32 	%p15, %r12, 0;
	@%p15 bra 	$L__BB0_20;
	setp.eq.s32 	%p16, %r12, 1;
	shl.b32 	%r75, %r83, 2;
	add.s32 	%r31, %r6, %r75;
	ld.shared.f32 	%f109, [%r31];
	shl.b32 	%r76, %r83, 6;
	add.s32 	%r32, %r8, %r76;
	ld.shared.f32 	%f110, [%r32];
	fma.rn.f32 	%f125, %f109, %f110, %f125;
	@%p16 bra 	$L__BB0_20;
	setp.eq.s32 	%p17, %r12, 2;
	ld.shared.f32 	%f111, [%r31+4];
	ld.shared.f32 	%f112, [%r32+64];
	fma.rn.f32 	%f125, %f111, %f112, %f125;
	@%p17 bra 	$L__BB0_20;
	ld.shared.f32 	%f113, [%r31+8];
	ld.shared.f32 	%f114, [%r32+128];
	fma.rn.f32 	%f125, %f113, %f114, %f125;
$L__BB0_20:
	bar.sync 	0;
	add.s32 	%r78, %r78, 1;
	setp.ne.s32 	%p18, %r78, %r5;
	@%p18 bra 	$L__BB0_2;
$L__BB0_21:
	setp.ge.s32 	%p19, %r3, %r34;
	setp.ge.s32 	%p20, %r4, %r35;
	or.pred  	%p21, %p19, %p20;
	@%p21 bra 	$L__BB0_23;
	ld.param.u64 	%rd13, [_Z13matmul_sharedPKfS0_Pfiiii_param_2];
	mad.lo.s32 	%r77, %r3, %r35, %r4;
	cvta.to.global.u64 	%rd10, %rd13;
	mul.wide.s32 	%rd11, %r77, 4;
	add.s64 	%rd12, %rd10, %rd11;
	st.global.f32 	[%rd12], %f125;
$L__BB0_23:
	ret;

}
	// .globl	_Z16matmul_bias_reluPKfS0_S0_Pfiii
.visible .entry _Z16matmul_bias_reluPKfS0_S0_Pfiii(
	.param .u64 .ptr .align 1 _Z16matmul_bias_reluPKfS0_S0_Pfiii_param_0,
	.param .u64 .ptr .align 1 _Z16matmul_bias_reluPKfS0_S0_Pfiii_param_1,
	.param .u64 .ptr .align 1 _Z16matmul_bias_reluPKfS0_S0_Pfiii_param_2,
	.param .u64 .ptr .align 1 _Z16matmul_bias_reluPKfS0_S0_Pfiii_param_3,
	.param .u32 _Z16matmul_bias_reluPKfS0_S0_Pfiii_param_4,
	.param .u32 _Z16matmul_bias_reluPKfS0_S0_Pfiii_param_5,
	.param .u32 _Z16matmul_bias_reluPKfS0_S0_Pfiii_param_6
)
{
	.reg .pred 	%p<13>;
	.reg .b32 	%r<43>;
	.reg .b32 	%f<71>;
	.reg .b64 	%rd<57>;

	ld.param.u64 	%rd8, [_Z16matmul_bias_reluPKfS0_S0_Pfiii_param_0];
	ld.param.u64 	%rd9, [_Z16matmul_bias_reluPKfS0_S0_Pfiii_param_1];
	ld.param.u64 	%rd6, [_Z16matmul_bias_reluPKfS0_S0_Pfiii_param_2];
	ld.param.u64 	%rd7, [_Z16matmul_bias_reluPKfS0_S0_Pfiii_param_3];
	ld.param.u32 	%r20, [_Z16matmul_bias_reluPKfS0_S0_Pfiii_param_4];
	ld.param.u32 	%r18, [_Z16matmul_bias_reluPKfS0_S0_Pfiii_param_5];
	ld.param.u32 	%r19, [_Z16matmul_bias_reluPKfS0_S0_Pfiii_param_6];
	cvta.to.global.u64 	%rd1, %rd9;
	cvta.to.global.u64 	%rd2, %rd8;
	mov.u32 	%r22, %ctaid.x;
	mov.u32 	%r23, %ntid.x;
	mov.u32 	%r24, %tid.x;
	mad.lo.s32 	%r1, %r22, %r23, %r24;
	mov.u32 	%r25, %ctaid.y;
	mov.u32 	%r26, %ntid.y;
	mov.u32 	%r27, %tid.y;
	mad.lo.s32 	%r28, %r25, %r26, %r27;
	setp.ge.s32 	%p1, %r1, %r18;
	setp.ge.s32 	%p2, %r28, %r20;
	or.pred  	%p3, %p1, %p2;
	@%p3 bra 	$L__BB1_14;
	setp.lt.s32 	%p4, %r19, 1;
	mov.f32 	%f70, 0f00000000;
	@%p4 bra 	$L__BB1_13;
	mul.lo.s32 	%r3, %r19, %r28;
	and.b32  	%r4, %r19, 7;
	setp.lt.u32 	%p5, %r19, 8;
	mov.f32 	%f70, 0f00000000;
	mov.b32 	%r41, 0;
	@%p5 bra 	$L__BB1_5;
	and.b32  	%r41, %r19, 2147483640;
	neg.s32 	%r39, %r41;
	shl.b32 	%r7, %r18, 3;
	mul.wide.u32 	%rd10, %r3, 4;
	add.s64 	%rd11, %rd10, %rd2;
	add.s64 	%rd56, %rd11, 16;
	mov.f32 	%f70, 0f00000000;
	mul.wide.s32 	%rd14, %r18, 4;
	mov.u32 	%r38, %r1;
$L__BB1_4:
	.pragma "nounroll";
	ld.global.f32 	%f17, [%rd56+-16];
	mul.wide.s32 	%rd12, %r38, 4;
	add.s64 	%rd13, %rd1, %rd12;
	ld.global.f32 	%f18, [%rd13];
	fma.rn.f32 	%f19, %f17, %f18, %f70;
	ld.global.f32 	%f20, [%rd56+-12];
	add.s64 	%rd15, %rd13, %rd14;
	ld.global.f32 	%f21, [%rd15];
	fma.rn.f32 	%f22, %f20, %f21, %f19;
	ld.global.f32 	%f23, [%rd56+-8];
	add.s64 	%rd16, %rd15, %rd14;
	ld.global.f32 	%f24, [%rd16];
	fma.rn.f32 	%f25, %f23, %f24, %f22;
	ld.global.f32 	%f26, [%rd56+-4];
	add.s64 	%rd17, %rd16, %rd14;
	ld.global.f32 	%f27, [%rd17];
	fma.rn.f32 	%f28, %f26, %f27, %f25;
	ld.global.f32 	%f29, [%rd56];
	add.s64 	%rd18, %rd17, %rd14;
	ld.global.f32 	%f30, [%rd18];
	fma.rn.f32 	%f31, %f29, %f30, %f28;
	ld.global.f32 	%f32, [%rd56+4];
	add.s64 	%rd19, %rd18, %rd14;
	ld.global.f32 	%f33, [%rd19];
	fma.rn.f32 	%f34, %f32, %f33, %f31;
	ld.global.f32 	%f35, [%rd56+8];
	add.s64 	%rd20, %rd19, %rd14;
	ld.global.f32 	%f36, [%rd20];
	fma.rn.f32 	%f37, %f35, %f36, %f34;
	ld.global.f32 	%f38, [%rd56+12];
	add.s64 	%rd21, %rd20, %rd14;
	ld.global.f32 	%f39, [%rd21];
	fma.rn.f32 	%f70, %f38, %f39, %f37;
	add.s32 	%r39, %r39, 8;
	add.s32 	%r38, %r38, %r7;
	add.s64 	%rd56, %rd56, 32;
	setp.ne.s32 	%p6, %r39, 0;
	@%p6 bra 	$L__BB1_4;
$L__BB1_5:
	setp.eq.s32 	%p7, %r4, 0;
	@%p7 bra 	$L__BB1_13;
	and.b32  	%r13, %r19, 3;
	setp.lt.u32 	%p8, %r4, 4;
	@%p8 bra 	$L__BB1_8;
	add.s32 	%r30, %r41, %r3;
	mul.wide.u32 	%rd22, %r30, 4;
	add.s64 	%rd23, %rd2, %rd22;
	ld.global.f32 	%f41, [%rd23];
	mad.lo.s32 	%r31, %r41, %r18, %r1;
	mul.wide.s32 	%rd24, %r31, 4;
	add.s64 	%rd25, %rd1, %rd24;
	ld.global.f32 	%f42, [%rd25];
	fma.rn.f32 	%f43, %f41, %f42, %f70;
	cvt.u64.u32 	%rd26, %r3;
	cvt.u64.u32 	%rd27, %r41;
	add.s64 	%rd28, %rd27, %rd26;
	shl.b64 	%rd29, %rd28, 2;
	add.s64 	%rd30, %rd2, %rd29;
	ld.global.f32 	%f44, [%rd30+4];
	mul.wide.s32 	%rd31, %r18, 4;
	add.s64 	%rd32, %rd25, %rd31;
	ld.global.f32 	%f45, [%rd32];
	fma.rn.f32 	%f46, %f44, %f45, %f43;
	ld.global.f32 	%f47, [%rd30+8];
	add.s64 	%rd33, %rd32, %rd31;
	ld.global.f32 	%f48, [%rd33];
	fma.rn.f32 	%f49, %f47, %f48, %f46;
	ld.global.f32 	%f50, [%rd30+12];
	add.s64 	%rd34, %rd33, %rd31;
	ld.global.f32 	%f51, [%rd34];
	fma.rn.f32 	%f70, %f50, %f51, %f49;
	add.s32 	%r41, %r41, 4;
$L__BB1_8:
	setp.eq.s32 	%p9, %r13, 0;
	@%p9 bra 	$L__BB1_13;
	setp.eq.s32 	%p10, %r13, 1;
	@%p10 bra 	$L__BB1_11;
	add.s32 	%r32, %r41, %r3;
	mul.wide.u32 	%rd35, %r32, 4;
	add.s64 	%rd36, %rd2, %rd35;
	ld.global.f32 	%f53, [%rd36];
	mad.lo.s32 	%r33, %r41, %r18, %r1;
	mul.wide.s32 	%rd37, %r33, 4;
	add.s64 	%rd38, %rd1, %rd37;
	ld.global.f32 	%f54, [%rd38];
	fma.rn.f32 	%f55, %f53, %f54, %f70;
	cvt.u64.u32 	%rd39, %r3;
	cvt.u64.u32 	%rd40, %r41;
	add.s64 	%rd41, %rd40, %rd39;
	shl.b64 	%rd42, %rd41, 2;
	add.s64 	%rd43, %rd2, %rd42;
	ld.global.f32 	%f56, [%rd43+4];
	mul.wide.s32 	%rd44, %r18, 4;
	add.s64 	%rd45, %rd38, %rd44;
	ld.global.f32 	%f57, [%rd45];
	fma.rn.f32 	%f70, %f56, %f57, %f55;
	add.s32 	%r41, %r41, 2;
$L__BB1_11:
	and.b32  	%r34, %r19, 1;
	setp.eq.b32 	%p11, %r34, 1;
	not.pred 	%p12, %p11;
	@%p12 bra 	$L__BB1_13;
	add.s32 	%r35, %r41, %r3;
	mul.wide.u32 	%rd46, %r35, 4;
	add.s64 	%rd47, %rd2, %rd46;
	ld.global.f32 	%f58, [%rd47];
	mad.lo.s32 	%r36, %r41, %r18, %r1;
	mul.wide.s32 	%rd48, %r36, 4;
	add.s64 	%rd49, %rd1, %rd48;
	ld.global.f32 	%f59, [%rd49];
	fma.rn.f32 	%f70, %f58, %f59, %f70;
$L__BB1_13:
	cvta.to.global.u64 	%rd50, %rd6;
	mul.wide.s32 	%rd51, %r1, 4;
	add.s64 	%rd52, %rd50, %rd51;
	ld.global.f32 	%f60, [%rd52];
	add.f32 	%f61, %f70, %f60;
	max.f32 	%f62, %f61, 0f00000000;
	mad.lo.s32 	%r37, %r18, %r28, %r1;
	cvta.to.global.u64 	%rd53, %rd7;
	mul.wide.s32 	%rd54, %r37, 4;
	add.s64 	%rd55, %rd53, %rd54;
	st.global.f32 	[%rd55], %f62;
$L__BB1_14:
	ret;

}
	// .globl	_Z12batch_matmulPKfS0_Pfiiii
.visible .entry _Z12batch_matmulPKfS0_Pfiiii(
	.param .u64 .ptr .align 1 _Z12batch_matmulPKfS0_Pfiiii_param_0,
	.param .u64 .ptr .align 1 _Z12batch_matmulPKfS0_Pfiiii_param_1,
	.param .u64 .ptr .align 1 _Z12batch_matmulPKfS0_Pfiiii_param_2,
	.param .u32 _Z12batch_matmulPKfS0_Pfiiii_param_3,
	.param .u32 _Z12batch_matmulPKfS0_Pfiiii_param_4,
	.param .u32 _Z12batch_matmulPKfS0_Pfiiii_param_5,
	.param .u32 _Z12batch_matmulPKfS0_Pfiiii_param_6
)
{
	.reg .pred 	%p<15>;
	.reg .b32 	%r<58>;
	.reg .b32 	%f<68>;
	.reg .b64 	%rd<40>;

	ld.param.u64 	%rd5, [_Z12batch_matmulPKfS0_Pfiiii_param_0];
	ld.param.u64 	%rd6, [_Z12batch_matmulPKfS0_Pfiiii_param_1];
	ld.param.u64 	%rd4, [_Z12batch_matmulPKfS0_Pfiiii_param_2];
	ld.param.u32 	%r29, [_Z12batch_matmulPKfS0_Pfiiii_param_3];
	ld.param.u32 	%r30, [_Z12batch_matmulPKfS0_Pfiiii_param_4];
	ld.param.u32 	%r27, [_Z12batch_matmulPKfS0_Pfiiii_param_5];
	ld.param.u32 	%r28, [_Z12batch_matmulPKfS0_Pfiiii_param_6];
	cvta.to.global.u64 	%rd1, %rd6;
	cvta.to.global.u64 	%rd2, %rd5;
	mov.u32 	%r1, %ctaid.z;
	mov.u32 	%r31, %ctaid.y;
	mov.u32 	%r32, %ntid.y;
	mov.u32 	%r33, %tid.y;
	mad.lo.s32 	%r34, %r31, %r32, %r33;
	mov.u32 	%r35, %ctaid.x;
	mov.u32 	%r36, %ntid.x;
	mul.lo.s32 	%r3, %r35, %r36;
	mov.u32 	%r4, %tid.x;
	add.s32 	%r5, %r3, %r4;
	setp.ge.s32 	%p1, %r1, %r29;
	setp.ge.s32 	%p2, %r34, %r30;
	or.pred  	%p3, %p1, %p2;
	setp.ge.s32 	%p4, %r5, %r27;
	or.pred  	%p5, %p3, %p4;
	@%p5 bra 	$L__BB2_14;
	mul.lo.s32 	%r6, %r30, %r1;
	mul.lo.s32 	%r7, %r28, %r1;
	setp.lt.s32 	%p6, %r28, 1;
	mov.f32 	%f67, 0f00000000;
	@%p6 bra 	$L__BB2_13;
	add.s32 	%r38, %r6, %r34;
	mul.lo.s32 	%r8, %r38, %r28;
	and.b32  	%r9, %r28, 7;
	setp.lt.u32 	%p7, %r28, 8;
	mov.f32 	%f67, 0f00000000;
	mov.b32 	%r56, 0;
	@%p7 bra 	$L__BB2_5;
	and.b32  	%r56, %r28, 2147483640;
	neg.s32 	%r54, %r56;
	mad.lo.s32 	%r39, %r7, %r27, %r4;
	add.s32 	%r53, %r39, %r3;
	shl.b32 	%r13, %r27, 3;
	add.s64 	%rd3, %rd2, 16;
	mov.f32 	%f67, 0f00000000;
	mul.wide.s32 	%rd11, %r27, 4;
	mov.u32 	%r52, %r8;
$L__BB2_4:
	.pragma "nounroll";
	mul.wide.s32 	%rd7, %r52, 4;
	add.s64 	%rd8, %rd3, %rd7;
	ld.global.f32 	%f17, [%rd8+-16];
	mul.wide.s32 	%rd9, %r53, 4;
	add.s64 	%rd10, %rd1, %rd9;
	ld.global.f32 	%f18, [%rd10];
	fma.rn.f32 	%f19, %f17, %f18, %f67;
	ld.global.f32 	%f20, [%rd8+-12];
	add.s64 	%rd12, %rd10, %rd11;
	ld.global.f32 	%f21, [%rd12];
	fma.rn.f32 	%f22, %f20, %f21, %f19;
	ld.global.f32 	%f23, [%rd8+-8];
	add.s64 	%rd13, %rd12, %rd11;
	ld.global.f32 	%f24, [%rd13];
	fma.rn.f32 	%f25, %f23, %f24, %f22;
	ld.global.f32 	%f26, [%rd8+-4];
	add.s64 	%rd14, %rd13, %rd11;
	ld.global.f32 	%f27, [%rd14];
	fma.rn.f32 	%f28, %f26, %f27, %f25;
	ld.global.f32 	%f29, [%rd8];
	add.s64 	%rd15, %rd14, %rd11;
	ld.global.f32 	%f30, [%rd15];
	fma.rn.f32 	%f31, %f29, %f30, %f28;
	ld.global.f32 	%f32, [%rd8+4];
	add.s64 	%rd16, %rd15, %rd11;
	ld.global.f32 	%f33, [%rd16];
	fma.rn.f32 	%f34, %f32, %f33, %f31;
	ld.global.f32 	%f35, [%rd8+8];
	add.s64 	%rd17, %rd16, %rd11;
	ld.global.f32 	%f36, [%rd17];
	fma.rn.f32 	%f37, %f35, %f36, %f34;
	ld.global.f32 	%f38, [%rd8+12];
	add.s64 	%rd18, %rd17, %rd11;
	ld.global.f32 	%f39, [%rd18];
	fma.rn.f32 	%f67, %f38, %f39, %f37;
	add.s32 	%r54, %r54, 8;
	add.s32 	%r53, %r53, %r13;
	add.s32 	%r52, %r52, 8;
	setp.ne.s32 	%p8, %r54, 0;
	@%p8 bra 	$L__BB2_4;
$L__BB2_5:
	setp.eq.s32 	%p9, %r9, 0;
	@%p9 bra 	$L__BB2_13;
	and.b32  	%r21, %r28, 3;
	setp.lt.u32 	%p10, %r9, 4;
	@%p10 bra 	$L__BB2_8;
	add.s32 	%r40, %r56, %r8;
	mul.wide.s32 	%rd19, %r40, 4;
	add.s64 	%rd20, %rd2, %rd19;
	ld.global.f32 	%f41, [%rd20];
	add.s32 	%r41, %r56, %r7;
	mad.lo.s32 	%r42, %r41, %r27, %r5;
	mul.wide.s32 	%rd21, %r42, 4;
	add.s64 	%rd22, %rd1, %rd21;
	ld.global.f32 	%f42, [%rd22];
	fma.rn.f32 	%f43, %f41, %f42, %f67;
	ld.global.f32 	%f44, [%rd20+4];
	mul.wide.s32 	%rd23, %r27, 4;
	add.s64 	%rd24, %rd22, %rd23;
	ld.global.f32 	%f45, [%rd24];
	fma.rn.f32 	%f46, %f44, %f45, %f43;
	ld.global.f32 	%f47, [%rd20+8];
	add.s64 	%rd25, %rd24, %rd23;
	ld.global.f32 	%f48, [%rd25];
	fma.rn.f32 	%f49, %f47, %f48, %f46;
	ld.global.f32 	%f50, [%rd20+12];
	add.s64 	%rd26, %rd25, %rd23;
	ld.global.f32 	%f51, [%rd26];
	fma.rn.f32 	%f67, %f50, %f51, %f49;
	add.s32 	%r56, %r56, 4;
$L__BB2_8:
	setp.eq.s32 	%p11, %r21, 0;
	@%p11 bra 	$L__BB2_13;
	setp.eq.s32 	%p12, %r21, 1;
	@%p12 bra 	$L__BB2_11;
	add.s32 	%r43, %r56, %r8;
	mul.wide.s32 	%rd27, %r43, 4;
	add.s64 	%rd28, %rd2, %rd27;
	ld.global.f32 	%f53, [%rd28];
	add.s32 	%r44, %r56, %r7;
	mad.lo.s32 	%r45, %r44, %r27, %r5;
	mul.wide.s32 	%rd29, %r45, 4;
	add.s64 	%rd30, %rd1, %rd29;
	ld.global.f32 	%f54, [%rd30];
	fma.rn.f32 	%f55, %f53, %f54, %f67;
	ld.global.f32 	%f56, [%rd28+4];
	mul.wide.s32 	%rd31, %r27, 4;
	add.s64 	%rd32, %rd30, %rd31;
	ld.global.f32 	%f57, [%rd32];
	fma.rn.f32 	%f67, %f56, %f57, %f55;
	add.s32 	%r56, %r56, 2;
$L__BB2_11:
	and.b32  	%r46, %r28, 1;
	setp.eq.b32 	%p13, %r46, 1;
	not.pred 	%p14, %p13;
	@%p14 bra 	$L__BB2_13;
	add.s32 	%r47, %r56, %r8;
	mul.wide.s32 	%rd33, %r47, 4;
	add.s64 	%rd34, %rd2, %rd33;
	ld.global.f32 	%f58, [%rd34];
	add.s32 	%r48, %r56, %r7;
	mad.lo.s32 	%r49, %r48, %r27, %r5;
	mul.wide.s32 	%rd35, %r49, 4;
	add.s64 	%rd36, %rd1, %rd35;
	ld.global.f32 	%f59, [%rd36];
	fma.rn.f32 	%f67, %f58, %f59, %f67;
$L__BB2_13:
	add.s32 	%r50, %r6, %r34;
	mad.lo.s32 	%r51, %r50, %r27, %r5;
	cvta.to.global.u64 	%rd37, %rd4;
	mul.wide.s32 	%rd38, %r51, 4;
	add.s64 	%rd39, %rd37, %rd38;
	st.global.f32 	[%rd39], %f67;
$L__BB2_14:
	ret;

}


// ===== COMPILED SASS (sm_100) =====

	.target	sm_100

	.elftype	@"ET_EXEC"


//--------------------- .note.nv.tkinfo           --------------------------
	.section	.note.nv.tkinfo,"",@"SHT_NOTE"
	.sectionflags	@"SHF_NOTE_NV_TKINFO"
	.tkinfo
        /*0018*/ 	.word	0x00000002
        /*0030*/ 	.string	""
        /*0030*/ 	.string	"ptxas"
        /*0030*/ 	.string	"Cuda compilation tools, release 13.0, V13.0.88"
        /*0030*/ 	.string	"Build cuda_13.0.r13.0/compiler.36424714_0"
        /*0030*/ 	.string	"-arch sm_100 -m 64 "



//--------------------- .note.nv.cuinfo           --------------------------
	.section	.note.nv.cuinfo,"",@"SHT_NOTE"
	.sectionflags	@"SHF_NOTE_NV_CUINFO"
        /*0018*/ 	.short	0x0002
        /*001a*/ 	.short	0x0064
        /*001c*/ 	.short	0x0082
	.zero		2


//--------------------- .nv.info                  --------------------------
	.section	.nv.info,"",@"SHT_CUDA_INFO"
	.align	4


	//----- nvinfo : EIATTR_REGCOUNT
	.align		4
        /*0000*/ 	.byte	0x04, 0x2f
        /*0002*/ 	.short	(.L_1 - .L_0)
	.align		4
.L_0:
        /*0004*/ 	.word	index@(_Z13matmul_sharedPKfS0_Pfiiii)
        /*0008*/ 	.word	0x0000001f


	//----- nvinfo : EIATTR_FRAME_SIZE
	.align		4
.L_1:
        /*000c*/ 	.byte	0x04, 0x11
        /*000e*/ 	.short	(.L_3 - .L_2)
	.align		4
.L_2:
        /*0010*/ 	.word	index@(_Z13matmul_sharedPKfS0_Pfiiii)
        /*0014*/ 	.word	0x00000000


	//----- nvinfo : EIATTR_REGCOUNT
	.align		4
.L_3:
        /*0018*/ 	.byte	0x04, 0x2f
        /*001a*/ 	.short	(.L_5 - .L_4)
	.align		4
.L_4:
        /*001c*/ 	.word	index@(_Z16matmul_bias_reluPKfS0_S0_Pfiii)
        /*0020*/ 	.word	0x00000020


	//----- nvinfo : EIATTR_FRAME_SIZE
	.align		4
.L_5:
        /*0024*/ 	.byte	0x04, 0x11
        /*0026*/ 	.short	(.L_7 - .L_6)
	.align		4
.L_6:
        /*0028*/ 	.word	index@(_Z16matmul_bias_reluPKfS0_S0_Pfiii)
        /*002c*/ 	.word	0x00000000


	//----- nvinfo : EIATTR_REGCOUNT
	.align		4
.L_7:
        /*0030*/ 	.byte	0x04, 0x2f
        /*0032*/ 	.short	(.L_9 - .L_8)
	.align		4
.L_8:
        /*0034*/ 	.word	index@(_Z12batch_matmulPKfS0_Pfiiii)
        /*0038*/ 	.word	0x00000020


	//----- nvinfo : EIATTR_FRAME_SIZE
	.align		4
.L_9:
        /*003c*/ 	.byte	0x04, 0x11
        /*003e*/ 	.short	(.L_11 - .L_10)
	.align		4
.L_10:
        /*0040*/ 	.word	index@(_Z12batch_matmulPKfS0_Pfiiii)
        /*0044*/ 	.word	0x00000000


	//----- nvinfo : EIATTR_MIN_STACK_SIZE
	.align		4
.L_11:
        /*0048*/ 	.byte	0x04, 0x12
        /*004a*/ 	.short	(.L_13 - .L_12)
	.align		4
.L_12:
        /*004c*/ 	.word	index@(_Z12batch_matmulPKfS0_Pfiiii)
        /*0050*/ 	.word	0x00000000


	//----- nvinfo : EIATTR_MIN_STACK_SIZE
	.align		4
.L_13:
        /*0054*/ 	.byte	0x04, 0x12
        /*0056*/ 	.short	(.L_15 - .L_14)
	.align		4
.L_14:
        /*0058*/ 	.word	index@(_Z16matmul_bias_reluPKfS0_S0_Pfiii)
        /*005c*/ 	.word	0x00000000


	//----- nvinfo : EIATTR_MIN_STACK_SIZE
	.align		4
.L_15:
        /*0060*/ 	.byte	0x04, 0x12
        /*0062*/ 	.short	(.L_17 - .L_16)
	.align		4
.L_16:
        /*0064*/ 	.word	index@(_Z13matmul_sharedPKfS0_Pfiiii)
        /*0068*/ 	.word	0x00000000
.L_17:


//--------------------- .nv.compat                --------------------------
	.section	.nv.compat,"",@"SHT_CUDA_COMPAT_INFO"
	.align	4
        /*0000*/ 	.byte	0x02, 0x09, 0x00, 0x00, 0x02, 0x02, 0x01, 0x00, 0x02, 0x05, 0x05, 0x00, 0x03, 0x07, 0x01, 0x01
        /*0010*/ 	.byte	0x02, 0x03, 0x00, 0x00, 0x02, 0x06, 0x01, 0x00, 0x04, 0x0b, 0x08, 0x00, 0x09, 0x00, 0x00, 0x00
        /*0020*/ 	.byte	0x00, 0x00, 0x00, 0x00


//--------------------- .nv.info._Z12batch_matmulPKfS0_Pfiiii --------------------------
	.section	.nv.info._Z12batch_matmulPKfS0_Pfiiii,"",@"SHT_CUDA_INFO"
	.sectionflags	@""
	.align	4


	//----- nvinfo : EIATTR_CUDA_API_VERSION
	.align		4
        /*0000*/ 	.byte	0x04, 0x37
        /*0002*/ 	.short	(.L_19 - .L_18)
.L_18:
        /*0004*/ 	.word	0x00000082


	//----- nvinfo : EIATTR_KPARAM_INFO
	.align		4
.L_19:
        /*0008*/ 	.byte	0x04, 0x17
        /*000a*/ 	.short	(.L_21 - .L_20)
.L_20:
        /*000c*/ 	.word	0x00000000
        /*0010*/ 	.short	0x0006
        /*0012*/ 	.short	0x0024
        /*0014*/ 	.byte	0x00, 0xf0, 0x11, 0x00


	//----- nvinfo : EIATTR_KPARAM_INFO
	.align		4
.L_21:
        /*0018*/ 	.byte	0x04, 0x17
        /*001a*/ 	.short	(.L_23 - .L_22)
.L_22:
        /*001c*/ 	.word	0x00000000
        /*0020*/ 	.short	0x0005
        /*0022*/ 	.short	0x0020
        /*0024*/ 	.byte	0x00, 0xf0, 0x11, 0x00


	//----- nvinfo : EIATTR_KPARAM_INFO
	.align		4
.L_23:
        /*0028*/ 	.byte	0x04, 0x17
        /*002a*/ 	.short	(.L_25 - .L_24)
.L_24:
        /*002c*/ 	.word	0x00000000
        /*0030*/ 	.short	0x0004
        /*0032*/ 	.short	0x001c
        /*0034*/ 	.byte	0x00, 0xf0, 0x11, 0x00


	//----- nvinfo : EIATTR_KPARAM_INFO
	.align		4
.L_25:
        /*0038*/ 	.byte	0x04, 0x17
        /*003a*/ 	.short	(.L_27 - .L_26)
.L_26:
        /*003c*/ 	.word	0x00000000
        /*0040*/ 	.short	0x0003
        /*0042*/ 	.short	0x0018
        /*0044*/ 	.byte	0x00, 0xf0, 0x11, 0x00


	//----- nvinfo : EIATTR_KPARAM_INFO
	.align		4
.L_27:
        /*0048*/ 	.byte	0x04, 0x17
        /*004a*/ 	.short	(.L_29 - .L_28)
.L_28:
        /*004c*/ 	.word	0x00000000
        /*0050*/ 	.short	0x0002
        /*0052*/ 	.short	0x0010
        /*0054*/ 	.byte	0x00, 0xf5, 0x21, 0x00


	//----- nvinfo : EIATTR_KPARAM_INFO
	.align		4
.L_29:
        /*0058*/ 	.byte	0x04, 0x17
        /*005a*/ 	.short	(.L_31 - .L_30)
.L_30:
        /*005c*/ 	.word	0x00000000
        /*0060*/ 	.short	0x0001
        /*0062*/ 	.short	0x0008
        /*0064*/ 	.byte	0x00, 0xf5, 0x21, 0x00


	//----- nvinfo : EIATTR_KPARAM_INFO
	.align		4
.L_31:
        /*0068*/ 	.byte	0x04, 0x17
        /*006a*/ 	.short	(.L_33 - .L_32)
.L_32:
        /*006c*/ 	.word	0x00000000
        /*0070*/ 	.short	0x0000
        /*0072*/ 	.short	0x0000
        /*0074*/ 	.byte	0x00, 0xf5, 0x21, 0x00


	//----- nvinfo : EIATTR_SPARSE_MMA_MASK
	.align		4
.L_33:
        /*0078*/ 	.byte	0x03, 0x50
        /*007a*/ 	.short	0x0000


	//----- nvinfo : EIATTR_MAXREG_COUNT
	.align		4
        /*007c*/ 	.byte	0x03, 0x1b
        /*007e*/ 	.short	0x00ff


	//----- nvinfo : EIATTR_MERCURY_ISA_VERSION
	.align		4
        /*0080*/ 	.byte	0x03, 0x5f
        /*0082*/ 	.short	0x0101


	//----- nvinfo : EIATTR_VRC_CTA_INIT_COUNT
	.align		4
        /*0084*/ 	.byte	0x02, 0x4a
	.zero		1
	.zero		1


	//----- nvinfo : EIATTR_EXIT_INSTR_OFFSETS
	.align		4
        /*0088*/ 	.byte	0x04, 0x1c
        /*008a*/ 	.short	(.L_35 - .L_34)


	//   ....[0]....
.L_34:
        /*008c*/ 	.word	0x00000100


	//   ....[1]....
        /*0090*/ 	.word	0x000008f0


	//----- nvinfo : EIATTR_CBANK_PARAM_SIZE
	.align		4
.L_35:
        /*0094*/ 	.byte	0x03, 0x19
        /*0096*/ 	.short	0x0028


	//----- nvinfo : EIATTR_PARAM_CBANK
	.align		4
        /*0098*/ 	.byte	0x04, 0x0a
        /*009a*/ 	.short	(.L_37 - .L_36)
	.align		4
.L_36:
        /*009c*/ 	.word	index@(.nv.constant0._Z12batch_matmulPKfS0_Pfiiii)
        /*00a0*/ 	.short	0x0380
        /*00a2*/ 	.short	0x0028


	//----- nvinfo : EIATTR_SW_WAR
	.align		4
.L_37:
        /*00a4*/ 	.byte	0x04, 0x36
        /*00a6*/ 	.short	(.L_39 - .L_38)
.L_38:
        /*00a8*/ 	.word	0x00000008
.L_39:


//--------------------- .nv.info._Z16matmul_bias_reluPKfS0_S0_Pfiii --------------------------
	.section	.nv.info._Z16matmul_bias_reluPKfS0_S0_Pfiii,"",@"SHT_CUDA_INFO"
	.sectionflags	@""
	.align	4


	//----- nvinfo : EIATTR_CUDA_API_VERSION
	.align		4
        /*0000*/ 	.byte	0x04, 0x37
        /*0002*/ 	.short	(.L_41 - .L_40)
.L_40:
        /*0004*/ 	.word	0x00000082


	//----- nvinfo : EIATTR_KPARAM_INFO
	.align		4
.L_41:
        /*0008*/ 	.byte	0x04, 0x17
        /*000a*/ 	.short	(.L_43 - .L_42)
.L_42:
        /*000c*/ 	.word	0x00000000
        /*0010*/ 	.short	0x0006
        /*0012*/ 	.short	0x0028
        /*0014*/ 	.byte	0x00, 0xf0, 0x11, 0x00


	//----- nvinfo : EIATTR_KPARAM_INFO
	.align		4
.L_43:
        /*0018*/ 	.byte	0x04, 0x17
        /*001a*/ 	.short	(.L_45 - .L_44)
.L_44:
        /*001c*/ 	.word	0x00000000
        /*0020*/ 	.short	0x0005
        /*0022*/ 	.short	0x0024
        /*0024*/ 	.byte	0x00, 0xf0, 0x11, 0x00


	//----- nvinfo : EIATTR_KPARAM_INFO
	.align		4
.L_45:
        /*0028*/ 	.byte	0x04, 0x17
        /*002a*/ 	.short	(.L_47 - .L_46)
.L_46:
        /*002c*/ 	.word	0x00000000
        /*0030*/ 	.short	0x0004
        /*0032*/ 	.short	0x0020
        /*0034*/ 	.byte	0x00, 0xf0, 0x11, 0x00


	//----- nvinfo : EIATTR_KPARAM_INFO
	.align		4
.L_47:
        /*0038*/ 	.byte	0x04, 0x17
        /*003a*/ 	.short	(.L_49 - .L_48)
.L_48:
        /*003c*/ 	.word	0x00000000
        /*0040*/ 	.short	0x0003
        /*0042*/ 	.short	0x0018
        /*0044*/ 	.byte	0x00, 0xf5, 0x21, 0x00


	//----- nvinfo : EIATTR_KPARAM_INFO
	.align		4
.L_49:
        /*0048*/ 	.byte	0x04, 0x17
        /*004a*/ 	.short	(.L_51 - .L_50)
.L_50:
        /*004c*/ 	.word	0x00000000
        /*0050*/ 	.short	0x0002
        /*0052*/ 	.short	0x0010
        /*0054*/ 	.byte	0x00, 0xf5, 0x21, 0x00


	//----- nvinfo : EIATTR_KPARAM_INFO
	.align		4
.L_51:
        /*0058*/ 	.byte	0x04, 0x17
        /*005a*/ 	.short	(.L_53 - .L_52)
.L_52:
        /*005c*/ 	.word	0x00000000
        /*0060*/ 	.short	0x0001
        /*0062*/ 	.short	0x0008
        /*0064*/ 	.byte	0x00, 0xf5, 0x21, 0x00


	//----- nvinfo : EIATTR_KPARAM_INFO
	.align		4
.L_53:
        /*0068*/ 	.byte	0x04, 0x17
        /*006a*/ 	.short	(.L_55 - .L_54)
.L_54:
        /*006c*/ 	.word	0x00000000
        /*0070*/ 	.short	0x0000
        /*0072*/ 	.short	0x0000
        /*0074*/ 	.byte	0x00, 0xf5, 0x21, 0x00


	//----- nvinfo : EIATTR_SPARSE_MMA_MASK
	.align		4
.L_55:
        /*0078*/ 	.byte	0x03, 0x50
        /*007a*/ 	.short	0x0000


	//----- nvinfo : EIATTR_MAXREG_COUNT
	.align		4
        /*007c*/ 	.byte	0x03, 0x1b
        /*007e*/ 	.short	0x00ff


	//----- nvinfo : EIATTR_MERCURY_ISA_VERSION
	.align		4
        /*0080*/ 	.byte	0x03, 0x5f
        /*0082*/ 	.short	0x0101


	//----- nvinfo : EIATTR_VRC_CTA_INIT_COUNT
	.align		4
        /*0084*/ 	.byte	0x02, 0x4a
	.zero		1
	.zero		1


	//----- nvinfo : EIATTR_EXIT_INSTR_OFFSETS
	.align		4
        /*0088*/ 	.byte	0x04, 0x1c
        /*008a*/ 	.short	(.L_57 - .L_56)


	//   ....[0]....
.L_56:
        /*008c*/ 	.word	0x000000c0


	//   ....[1]....
        /*0090*/ 	.word	0x00000930


	//----- nvinfo : EIATTR_CBANK_PARAM_SIZE
	.align		4
.L_57:
        /*0094*/ 	.byte	0x03, 0x19
        /*0096*/ 	.short	0x002c


	//----- nvinfo : EIATTR_PARAM_CBANK
	.align		4
        /*0098*/ 	.byte	0x04, 0x0a
        /*009a*/ 	.short	(.L_59 - .L_58)
	.align		4
.L_58:
        /*009c*/ 	.word	index@(.nv.constant0._Z16matmul_bias_reluPKfS0_S0_Pfiii)
        /*00a0*/ 	.short	0x0380
        /*00a2*/ 	.short	0x002c


	//----- nvinfo : EIATTR_SW_WAR
	.align		4
.L_59:
        /*00a4*/ 	.byte	0x04, 0x36
        /*00a6*/ 	.short	(.L_61 - .L_60)
.L_60:
        /*00a8*/ 	.word	0x00000008
.L_61:


//--------------------- .nv.info._Z13matmul_sharedPKfS0_Pfiiii --------------------------
	.section	.nv.info._Z13matmul_sharedPKfS0_Pfiiii,"",@"SHT_CUDA_INFO"
	.sectionflags	@""
	.align	4


	//----- nvinfo : EIATTR_CUDA_API_VERSION
	.align		4
        /*0000*/ 	.byte	0x04, 0x37
        /*0002*/ 	.short	(.L_63 - .L_62)
.L_62:
        /*0004*/ 	.word	0x00000082


	//----- nvinfo : EIATTR_KPARAM_INFO
	.align		4
.L_63:
        /*0008*/ 	.byte	0x04, 0x17
        /*000a*/ 	.short	(.L_65 - .L_64)
.L_64:
        /*000c*/ 	.word	0x00000000
        /*0010*/ 	.short	0x0006
        /*0012*/ 	.short	0x0024
        /*0014*/ 	.byte	0x00, 0xf0, 0x11, 0x00


	//----- nvinfo : EIATTR_KPARAM_INFO
	.align		4
.L_65:
        /*0018*/ 	.byte	0x04, 0x17
        /*001a*/ 	.short	(.L_67 - .L_66)
.L_66:
        /*001c*/ 	.word	0x00000000
        /*0020*/ 	.short	0x0005
        /*0022*/ 	.short	0x0020
        /*0024*/ 	.byte	0x00, 0xf0, 0x11, 0x00


	//----- nvinfo : EIATTR_KPARAM_INFO
	.align		4
.L_67:
        /*0028*/ 	.byte	0x04, 0x17
        /*002a*/ 	.short	(.L_69 - .L_68)
.L_68:
        /*002c*/ 	.word	0x00000000
        /*0030*/ 	.short	0x0004
        /*0032*/ 	.short	0x001c
        /*0034*/ 	.byte	0x00, 0xf0, 0x11, 0x00


	//----- nvinfo : EIATTR_KPARAM_INFO
	.align		4
.L_69:
        /*0038*/ 	.byte	0x04, 0x17
        /*003a*/ 	.short	(.L_71 - .L_70)
.L_70:
        /*003c*/ 	.word	0x00000000
        /*0040*/ 	.short	0x0003
        /*0042*/ 	.short	0x0018
        /*0044*/ 	.byte	0x00, 0xf0, 0x11, 0x00


	//----- nvinfo : EIATTR_KPARAM_INFO
	.align		4
.L_71:
        /*0048*/ 	.byte	0x04, 0x17
        /*004a*/ 	.short	(.L_73 - .L_72)
.L_72:
        /*004c*/ 	.word	0x00000000
        /*0050*/ 	.short	0x0002
        /*0052*/ 	.short	0x0010
        /*0054*/ 	.byte	0x00, 0xf5, 0x21, 0x00


	//----- nvinfo : EIATTR_KPARAM_INFO
	.align		4
.L_73:
        /*0058*/ 	.byte	0x04, 0x17
        /*005a*/ 	.short	(.L_75 - .L_74)
.L_74:
        /*005c*/ 	.word	0x00000000
        /*0060*/ 	.short	0x0001
        /*0062*/ 	.short	0x0008
        /*0064*/ 	.byte	0x00, 0xf5, 0x21, 0x00


	//----- nvinfo : EIATTR_KPARAM_INFO
	.align		4
.L_75:
        /*0068*/ 	.byte	0x04, 0x17
        /*006a*/ 	.short	(.L_77 - .L_76)
.L_76:
        /*006c*/ 	.word	0x00000000
        /*0070*/ 	.short	0x0000
        /*0072*/ 	.short	0x0000
        /*0074*/ 	.byte	0x00, 0xf5, 0x21, 0x00


	//----- nvinfo : EIATTR_SPARSE_MMA_MASK
	.align		4
.L_77:
        /*0078*/ 	.byte	0x03, 0x50
        /*007a*/ 	.short	0x0000


	//----- nvinfo : EIATTR_MAXREG_COUNT
	.align		4
        /*007c*/ 	.byte	0x03, 0x1b
        /*007e*/ 	.short	0x00ff


	//----- nvinfo : EIATTR_NUM_BARRIERS
	.align		4
        /*0080*/ 	.byte	0x02, 0x4c
        /*0082*/ 	.byte	0x01
	.zero		1


	//----- nvinfo : EIATTR_MERCURY_ISA_VERSION
	.align		4
        /*0084*/ 	.byte	0x03, 0x5f
        /*0086*/ 	.short	0x0101


	//----- nvinfo : EIATTR_UNUSED_LOAD_BYTE_OFFSET
	.align		4
        /*0088*/ 	.byte	0x04, 0x44
        /*008a*/ 	.short	(.L_79 - .L_78)


	//   ....[0]....
.L_78:
        /*008c*/ 	.word	0x00000b60
        /*0090*/ 	.word	0x00000fff


	//----- nvinfo : EIATTR_VRC_CTA_INIT_COUNT
	.align		4
.L_79:
        /*0094*/ 	.byte	0x02, 0x4a
	.zero		1
	.zero		1


	//----- nvinfo : EIATTR_EXIT_INSTR_OFFSETS
	.align		4
        /*0098*/ 	.byte	0x04, 0x1c
        /*009a*/ 	.short	(.L_81 - .L_80)


	//   ....[0]....
.L_80:
        /*009c*/ 	.word	0x00000c40


	//   ....[1]....
        /*00a0*/ 	.word	0x00000c90


	//----- nvinfo : EIATTR_CBANK_PARAM_SIZE
	.align		4
.L_81:
        /*00a4*/ 	.byte	0x03, 0x19
        /*00a6*/ 	.short	0x0028


	//----- nvinfo : EIATTR_PARAM_CBANK
	.align		4
        /*00a8*/ 	.byte	0x04, 0x0a
        /*00aa*/ 	.short	(.L_83 - .L_82)
	.align		4
.L_82:
        /*00ac*/ 	.word	index@(.nv.constant0._Z13matmul_sharedPKfS0_Pfiiii)
        /*00b0*/ 	.short	0x0380
        /*00b2*/ 	.short	0x0028


	//----- nvinfo : EIATTR_SW_WAR
	.align		4
.L_83:
        /*00b4*/ 	.byte	0x04, 0x36
        /*00b6*/ 	.short	(.L_85 - .L_84)
.L_84:
        /*00b8*/ 	.word	0x00000008
.L_85:


//--------------------- .nv.callgraph             --------------------------
	.section	.nv.callgraph,"",@"SHT_CUDA_CALLGRAPH"
	.align	4
	.sectionentsize	8
	.align		4
        /*0000*/ 	.word	0x00000000
	.align		4
        /*0004*/ 	.word	0xffffffff
	.align		4
        /*0008*/ 	.word	0x00000000
	.align		4
        /*000c*/ 	.word	0xfffffffe
	.align		4
        /*0010*/ 	.word	0x00000000
	.align		4
        /*0014*/ 	.word	0xfffffffd
	.align		4
        /*0018*/ 	.word	0x00000000
	.align		4
        /*001c*/ 	.word	0xfffffffc


//--------------------- .text._Z12batch_matmulPKfS0_Pfiiii --------------------------
	.section	.text._Z12batch_matmulPKfS0_Pfiiii,"ax",@progbits
	.align	128
        .global         _Z12batch_matmulPKfS0_Pfiiii
        .type           _Z12batch_matmulPKfS0_Pfiiii,@function
        .size           _Z12batch_matmulPKfS0_Pfiiii,(.L_x_18 - _Z12batch_matmulPKfS0_Pfiiii)
        .other          _Z12batch_matmulPKfS0_Pfiiii,@"STO_CUDA_ENTRY STV_DEFAULT"
_Z12batch_matmulPKfS0_Pfiiii:
.text._Z12batch_matmulPKfS0_Pfiiii:
[----:B------:R-:W-:Y:S01]  /*0000*/  LDC R1, c[0x0][0x37c] ;  /* 0x0000df00ff017b82 */ /* 0x000fe20000000800 */
[----:B------:R-:W0:Y:S07]  /*0010*/  S2R R3, SR_TID.Y ;  /* 0x0000000000037919 */ /* 0x000e2e0000002200 */
[----:B------:R-:W0:Y:S01]  /*0020*/  S2UR UR6, SR_CTAID.Y ;  /* 0x00000000000679c3 */ /* 0x000e220000002600 */
[----:B------:R-:W1:Y:S07]  /*0030*/  S2R R21, SR_TID.X ;  /* 0x0000000000157919 */ /* 0x000e6e0000002100 */
[----:B------:R-:W0:Y:S01]  /*0040*/  LDC R2, c[0x0][0x364] ;  /* 0x0000d900ff027b82 */ /* 0x000e220000000800 */
[----:B------:R-:W2:Y:S07]  /*0050*/  LDCU UR5, c[0x0][0x360] ;  /* 0x00006c00ff0577ac */ /* 0x000eae0008000800 */
[----:B------:R-:W2:Y:S08]  /*0060*/  S2UR UR4, SR_CTAID.X ;  /* 0x00000000000479c3 */ /* 0x000eb00000002500 */
[----:B------:R-:W3:Y:S08]  /*0070*/  LDC.64 R4, c[0x0][0x398] ;  /* 0x0000e600ff047b82 */ /* 0x000ef00000000a00 */
[----:B------:R-:W4:Y:S01]  /*0080*/  S2UR UR8, SR_CTAID.Z ;  /* 0x00000000000879c3 */ /* 0x000f220000002700 */
[----:B0-----:R-:W-:-:S07]  /*0090*/  IMAD R2, R2, UR6, R3 ;  /* 0x0000000602027c24 */ /* 0x001fce000f8e0203 */
[----:B------:R-:W0:Y:S01]  /*00a0*/  LDC R0, c[0x0][0x3a0] ;  /* 0x0000e800ff007b82 */ /* 0x000e220000000800 */
[----:B--2---:R-:W-:-:S06]  /*00b0*/  UIMAD UR4, UR4, UR5, URZ ;  /* 0x00000005040472a4 */ /* 0x004fcc000f8e02ff */
[----:B-1----:R-:W-:Y:S02]  /*00c0*/  IADD3 R3, PT, PT, R21, UR4, RZ ;  /* 0x0000000415037c10 */ /* 0x002fe4000fffe0ff */
[----:B---3--:R-:W-:-:S04]  /*00d0*/  ISETP.GE.AND P0, PT, R2, R5, PT ;  /* 0x000000050200720c */ /* 0x008fc80003f06270 */
[----:B----4-:R-:W-:-:S04]  /*00e0*/  ISETP.LE.OR P0, PT, R4, UR8, P0 ;  /* 0x0000000804007c0c */ /* 0x010fc80008703670 */
[----:B0-----:R-:W-:-:S13]  /*00f0*/  ISETP.GE.OR P0, PT, R3, R0, P0 ;  /* 0x000000000300720c */ /* 0x001fda0000706670 */
[----:B------:R-:W-:Y:S05]  /*0100*/  @P0 EXIT ;  /* 0x000000000000094d */ /* 0x000fea0003800000 */
[----:B------:R-:W0:Y:S01]  /*0110*/  LDC R4, c[0x0][0x3a4] ;  /* 0x0000e900ff047b82 */ /* 0x000e220000000800 */
[----:B------:R-:W1:Y:S01]  /*0120*/  LDCU.64 UR10, c[0x0][0x358] ;  /* 0x00006b00ff0a77ac */ /* 0x000e620008000a00 */
[----:B------:R-:W-:Y:S01]  /*0130*/  HFMA2 R29, -RZ, RZ, 0, 0 ;  /* 0x00000000ff1d7431 */ /* 0x000fe200000001ff */
[----:B0-----:R-:W-:-:S13]  /*0140*/  ISETP.GE.AND P0, PT, R4, 0x1, PT ;  /* 0x000000010400780c */ /* 0x001fda0003f06270 */
[----:B-1----:R-:W-:Y:S05]  /*0150*/  @!P0 BRA `(.L_x_0) ;  /* 0x0000000400d08947 */ /* 0x002fea0003800000 */
[C---:B------:R-:W-:Y:S01]  /*0160*/  ISETP.GE.U32.AND P1, PT, R4.reuse, 0x8, PT ;  /* 0x000000080400780c */ /* 0x040fe20003f26070 */
[----:B------:R-:W-:Y:S01]  /*0170*/  IMAD R11, R5, UR8, R2 ;  /* 0x00000008050b7c24 */ /* 0x000fe2000f8e0202 */
[C---:B------:R-:W-:Y:S01]  /*0180*/  LOP3.LUT R7, R4.reuse, 0x7, RZ, 0xc0, !PT ;  /* 0x0000000704077812 */ /* 0x040fe200078ec0ff */
[----:B------:R-:W-:Y:S01]  /*0190*/  IMAD R9, R4, UR8, RZ ;  /* 0x0000000804097c24 */ /* 0x000fe2000f8e02ff */
[----:B------:R-:W-:Y:S01]  /*01a0*/  MOV R29, RZ ;  /* 0x000000ff001d7202 */ /* 0x000fe20000000f00 */
[----:B------:R-:W-:Y:S01]  /*01b0*/  IMAD R11, R11, R4, RZ ;  /* 0x000000040b0b7224 */ /* 0x000fe200078e02ff */
[----:B------:R-:W-:Y:S02]  /*01c0*/  ISETP.NE.AND P0, PT, R7, RZ, PT ;  /* 0x000000ff0700720c */ /* 0x000fe40003f05270 */
[----:B------:R-:W-:-:S05]  /*01d0*/  MOV R8, RZ ;  /* 0x000000ff00087202 */ /* 0x000fca0000000f00 */
[----:B------:R-:W-:Y:S06]  /*01e0*/  @!P1 BRA `(.L_x_1) ;  /* 0x0000000000c89947 */ /* 0x000fec0003800000 */
[----:B------:R-:W0:Y:S01]  /*01f0*/  LDCU.64 UR6, c[0x0][0x380] ;  /* 0x00007000ff0677ac */ /* 0x000e220008000a00 */
[----:B------:R-:W-:Y:S01]  /*0200*/  IMAD R21, R9, R0, R21 ;  /* 0x0000000009157224 */ /* 0x000fe200078e0215 */
[----:B------:R-:W-:Y:S02]  /*0210*/  LOP3.LUT R8, R4, 0x7ffffff8, RZ, 0xc0, !PT ;  /* 0x7ffffff804087812 */ /* 0x000fe400078ec0ff */
[----:B------:R-:W-:Y:S02]  /*0220*/  MOV R29, RZ ;  /* 0x000000ff001d7202 */ /* 0x000fe40000000f00 */
[----:B------:R-:W-:Y:S02]  /*0230*/  MOV R6, R11 ;  /* 0x0000000b00067202 */ /* 0x000fe40000000f00 */
[----:B------:R-:W-:Y:S02]  /*0240*/  IADD3 R21, PT, PT, R21, UR4, RZ ;  /* 0x0000000415157c10 */ /* 0x000fe4000fffe0ff */
[----:B------:R-:W-:Y:S01]  /*0250*/  IADD3 R10, PT, PT, -R8, RZ, RZ ;  /* 0x000000ff080a7210 */ /* 0x000fe20007ffe1ff */
[----:B0-----:R-:W-:-:S04]  /*0260*/  UIADD3 UR5, UP0, UPT, UR6, 0x10, URZ ;  /* 0x0000001006057890 */ /* 0x001fc8000ff1e0ff */
[----:B------:R-:W-:-:S12]  /*0270*/  UIADD3.X UR6, UPT, UPT, URZ, UR7, URZ, UP0, !UPT ;  /* 0x00000007ff067290 */ /* 0x000fd800087fe4ff */
.L_x_2:
[----:B------:R-:W0:Y:S01]  /*0280*/  LDC.64 R22, c[0x0][0x388] ;  /* 0x0000e200ff167b82 */ /* 0x000e220000000a00 */
[----:B------:R-:W-:Y:S02]  /*0290*/  MOV R12, UR5 ;  /* 0x00000005000c7c02 */ /* 0x000fe40008000f00 */
[----:B------:R-:W-:-:S03]  /*02a0*/  MOV R13, UR6 ;  /* 0x00000006000d7c02 */ /* 0x000fc60008000f00 */
[----:B------:R-:W-:-:S05]  /*02b0*/  IMAD.WIDE R12, R6, 0x4, R12 ;  /* 0x00000004060c7825 */ /* 0x000fca00078e020c */
[----:B------:R-:W2:Y:S04]  /*02c0*/  LDG.E R24, desc[UR10][R12.64+-0x10] ;  /* 0xfffff00a0c187981 */ /* 0x000ea8000c1e1900 */
[----:B------:R-:W3:Y:S04]  /*02d0*/  LDG.E R20, desc[UR10][R12.64+-0xc] ;  /* 0xfffff40a0c147981 */ /* 0x000ee8000c1e1900 */
[----:B------:R-:W4:Y:S01]  /*02e0*/  LDG.E R28, desc[UR10][R12.64+-0x8] ;  /* 0xfffff80a0c1c7981 */ /* 0x000f22000c1e1900 */
[----:B0-----:R-:W-:-:S05]  /*02f0*/  IMAD.WIDE R22, R21, 0x4, R22 ;  /* 0x0000000415167825 */ /* 0x001fca00078e0216 */
[----:B------:R0:W2:Y:S02]  /*0300*/  LDG.E R25, desc[UR10][R22.64] ;  /* 0x0000000a16197981 */ /* 0x0000a4000c1e1900 */
[----:B0-----:R-:W-:-:S05]  /*0310*/  IMAD.WIDE R22, R0, 0x4, R22 ;  /* 0x0000000400167825 */ /* 0x001fca00078e0216 */
[----:B------:R-:W3:Y:S01]  /*0320*/  LDG.E R27, desc[UR10][R22.64] ;  /* 0x0000000a161b7981 */ /* 0x000ee2000c1e1900 */
[----:B------:R-:W-:-:S05]  /*0330*/  IMAD.WIDE R16, R0, 0x4, R22 ;  /* 0x0000000400107825 */ /* 0x000fca00078e0216 */
[----:B------:R2:W4:Y:S01]  /*0340*/  LDG.E R26, desc[UR10][R16.64] ;  /* 0x0000000a101a7981 */ /* 0x000522000c1e1900 */
[----:B------:R-:W-:-:S03]  /*0350*/  IMAD.WIDE R14, R0, 0x4, R16 ;  /* 0x00000004000e7825 */ /* 0x000fc600078e0210 */
[----:B------:R-:W5:Y:S01]  /*0360*/  LDG.E R22, desc[UR10][R12.64] ;  /* 0x0000000a0c167981 */ /* 0x000f62000c1e1900 */
[----:B------:R-:W-:-:S03]  /*0370*/  IMAD.WIDE R18, R0, 0x4, R14 ;  /* 0x0000000400127825 */ /* 0x000fc600078e020e */
[----:B------:R-:W5:Y:S04]  /*0380*/  LDG.E R23, desc[UR10][R12.64+0x8] ;  /* 0x0000080a0c177981 */ /* 0x000f68000c1e1900 */
[----:B------:R-:W5:Y:S04]  /*0390*/  LDG.E R14, desc[UR10][R14.64] ;  /* 0x0000000a0e0e7981 */ /* 0x000f68000c1e1900 */
[----:B------:R-:W5:Y:S01]  /*03a0*/  LDG.E R15, desc[UR10][R12.64+-0x4] ;  /* 0xfffffc0a0c0f7981 */ /* 0x000f62000c1e1900 */
[----:B--2---:R-:W-:Y:S01]  /*03b0*/  FFMA R17, R24, R25, R29 ;  /* 0x0000001918117223 */ /* 0x004fe2000000001d */
[----:B------:R-:W-:-:S02]  /*03c0*/  IMAD.WIDE R24, R0, 0x4, R18 ;  /* 0x0000000400187825 */ /* 0x000fc400078e0212 */
[----:B------:R0:W2:Y:S02]  /*03d0*/  LDG.E R29, desc[UR10][R18.64] ;  /* 0x0000000a121d7981 */ /* 0x0000a4000c1e1900 */
[----:B---3--:R-:W-:Y:S01]  /*03e0*/  FFMA R27, R20, R27, R17 ;  /* 0x0000001b141b7223 */ /* 0x008fe20000000011 */
[C---:B------:R-:W-:Y:S01]  /*03f0*/  IMAD.WIDE R16, R0.reuse, 0x4, R24 ;  /* 0x0000000400107825 */ /* 0x040fe200078e0218 */
[----:B------:R-:W3:Y:S03]  /*0400*/  LDG.E R20, desc[UR10][R24.64] ;  /* 0x0000000a18147981 */ /* 0x000ee6000c1e1900 */
[----:B0-----:R-:W-:Y:S01]  /*0410*/  IMAD.WIDE R18, R0, 0x4, R16 ;  /* 0x0000000400127825 */ /* 0x001fe200078e0210 */
[----:B------:R-:W3:Y:S04]  /*0420*/  LDG.E R25, desc[UR10][R12.64+0x4] ;  /* 0x0000040a0c197981 */ /* 0x000ee8000c1e1900 */
[----:B------:R-:W3:Y:S04]  /*0430*/  LDG.E R24, desc[UR10][R12.64+0xc] ;  /* 0x00000c0a0c187981 */ /* 0x000ee8000c1e1900 */
[----:B------:R-:W3:Y:S04]  /*0440*/  LDG.E R19, desc[UR10][R18.64] ;  /* 0x0000000a12137981 */ /* 0x000ee8000c1e1900 */
[----:B------:R-:W3:Y:S01]  /*0450*/  LDG.E R12, desc[UR10][R16.64] ;  /* 0x0000000a100c7981 */ /* 0x000ee2000c1e1900 */
[----:B----4-:R-:W-:Y:S01]  /*0460*/  FFMA R26, R28, R26, R27 ;  /* 0x0000001a1c1a7223 */ /* 0x010fe2000000001b */
[----:B------:R-:W-:-:S03]  /*0470*/  IADD3 R10, PT, PT, R10, 0x8, RZ ;  /* 0x000000080a0a7810 */ /* 0x000fc60007ffe0ff */
[----:B-----5:R-:W-:Y:S01]  /*0480*/  FFMA R15, R15, R14, R26 ;  /* 0x0000000e0f0f7223 */ /* 0x020fe2000000001a */
[----:B------:R-:W-:Y:S02]  /*0490*/  ISETP.NE.AND P1, PT, R10, RZ, PT ;  /* 0x000000ff0a00720c */ /* 0x000fe40003f25270 */
[----:B------:R-:W-:Y:S02]  /*04a0*/  LEA R21, R0, R21, 0x3 ;  /* 0x0000001500157211 */ /* 0x000fe400078e18ff */
[----:B------:R-:W-:Y:S01]  /*04b0*/  IADD3 R6, PT, PT, R6, 0x8, RZ ;  /* 0x0000000806067810 */ /* 0x000fe20007ffe0ff */
[----:B--2---:R-:W-:-:S04]  /*04c0*/  FFMA R22, R22, R29, R15 ;  /* 0x0000001d16167223 */ /* 0x004fc8000000000f */
[----:B---3--:R-:W-:-:S04]  /*04d0*/  FFMA R20, R25, R20, R22 ;  /* 0x0000001419147223 */ /* 0x008fc80000000016 */
[----:B------:R-:W-:-:S04]  /*04e0*/  FFMA R23, R23, R12, R20 ;  /* 0x0000000c17177223 */ /* 0x000fc80000000014 */
[----:B------:R-:W-:Y:S01]  /*04f0*/  FFMA R29, R24, R19, R23 ;  /* 0x00000013181d7223 */ /* 0x000fe20000000017 */
[----:B------:R-:W-:Y:S06]  /*0500*/  @P1 BRA `(.L_x_2) ;  /* 0xfffffffc005c1947 */ /* 0x000fec000383ffff */
.L_x_1:
[----:B------:R-:W-:Y:S05]  /*0510*/  @!P0 BRA `(.L_x_0) ;  /* 0x0000000000e08947 */ /* 0x000fea0003800000 */
[----:B------:R-:W-:Y:S02]  /*0520*/  ISETP.GE.U32.AND P0, PT, R7, 0x4, PT ;  /* 0x000000040700780c */ /* 0x000fe40003f06070 */
[----:B------:R-:W-:-:S04]  /*0530*/  LOP3.LUT R20, R4, 0x3, RZ, 0xc0, !PT ;  /* 0x0000000304147812 */ /* 0x000fc800078ec0ff */
[----:B------:R-:W-:-:S07]  /*0540*/  ISETP.NE.AND P1, PT, R20, RZ, PT ;  /* 0x000000ff1400720c */ /* 0x000fce0003f25270 */
[----:B------:R-:W-:Y:S06]  /*0550*/  @!P0 BRA `(.L_x_3) ;  /* 0x00000000005c8947 */ /* 0x000fec0003800000 */
[----:B------:R-:W0:Y:S01]  /*0560*/  LDC.64 R12, c[0x0][0x388] ;  /* 0x0000e200ff0c7b82 */ /* 0x000e220000000a00 */
[-C--:B------:R-:W-:Y:S02]  /*0570*/  IADD3 R10, PT, PT, R9, R8.reuse, RZ ;  /* 0x00000008090a7210 */ /* 0x080fe40007ffe0ff */
[----:B------:R-:W-:-:S03]  /*0580*/  IADD3 R15, PT, PT, R11, R8, RZ ;  /* 0x000000080b0f7210 */ /* 0x000fc60007ffe0ff */
[----:B------:R-:W-:Y:S02]  /*0590*/  IMAD R17, R10, R0, R3 ;  /* 0x000000000a117224 */ /* 0x000fe400078e0203 */
[----:B------:R-:W1:Y:S02]  /*05a0*/  LDC.64 R6, c[0x0][0x380] ;  /* 0x0000e000ff067b82 */ /* 0x000e640000000a00 */
[----:B0-----:R-:W-:-:S04]  /*05b0*/  IMAD.WIDE R12, R17, 0x4, R12 ;  /* 0x00000004110c7825 */ /* 0x001fc800078e020c */
[----:B-1----:R-:W-:-:S04]  /*05c0*/  IMAD.WIDE R6, R15, 0x4, R6 ;  /* 0x000000040f067825 */ /* 0x002fc800078e0206 */
[C---:B------:R-:W-:Y:S01]  /*05d0*/  IMAD.WIDE R14, R0.reuse, 0x4, R12 ;  /* 0x00000004000e7825 */ /* 0x040fe200078e020c */
[----:B------:R-:W2:Y:S04]  /*05e0*/  LDG.E R10, desc[UR10][R6.64] ;  /* 0x0000000a060a7981 */ /* 0x000ea8000c1e1900 */
[----:B------:R-:W2:Y:S01]  /*05f0*/  LDG.E R12, desc[UR10][R12.64] ;  /* 0x0000000a0c0c7981 */ /* 0x000ea2000c1e1900 */
[----:B------:R-:W-:-:S03]  /*0600*/  IMAD.WIDE R16, R0, 0x4, R14 ;  /* 0x0000000400107825 */ /* 0x000fc600078e020e */
[----:B------:R-:W3:Y:S04]  /*0610*/  LDG.E R14, desc[UR10][R14.64] ;  /* 0x0000000a0e0e7981 */ /* 0x000ee8000c1e1900 */
[----:B------:R-:W3:Y:S01]  /*0620*/  LDG.E R21, desc[UR10][R6.64+0x4] ;  /* 0x0000040a06157981 */ /* 0x000ee2000c1e1900 */
[----:B------:R-:W-:-:S03]  /*0630*/  IMAD.WIDE R18, R0, 0x4, R16 ;  /* 0x0000000400127825 */ /* 0x000fc600078e0210 */
[----:B------:R-:W4:Y:S04]  /*0640*/  LDG.E R22, desc[UR10][R16.64] ;  /* 0x0000000a10167981 */ /* 0x000f28000c1e1900 */
[----:B------:R-:W4:Y:S04]  /*0650*/  LDG.E R23, desc[UR10][R6.64+0x8] ;  /* 0x0000080a06177981 */ /* 0x000f28000c1e1900 */
[----:B------:R-:W5:Y:S04]  /*0660*/  LDG.E R25, desc[UR10][R6.64+0xc] ;  /* 0x00000c0a06197981 */ /* 0x000f68000c1e1900 */
[----:B------:R-:W5:Y:S01]  /*0670*/  LDG.E R18, desc[UR10][R18.64] ;  /* 0x0000000a12127981 */ /* 0x000f62000c1e1900 */
[----:B------:R-:W-:Y:S01]  /*0680*/  IADD3 R8, PT, PT, R8, 0x4, RZ ;  /* 0x0000000408087810 */ /* 0x000fe20007ffe0ff */
[----:B--2---:R-:W-:-:S04]  /*0690*/  FFMA R10, R10, R12, R29 ;  /* 0x0000000c0a0a7223 */ /* 0x004fc8000000001d */
[----:B---3--:R-:W-:-:S04]  /*06a0*/  FFMA R10, R21, R14, R10 ;  /* 0x0000000e150a7223 */ /* 0x008fc8000000000a */
[----:B----4-:R-:W-:-:S04]  /*06b0*/  FFMA R10, R23, R22, R10 ;  /* 0x00000016170a7223 */ /* 0x010fc8000000000a */
[----:B-----5:R-:W-:-:S07]  /*06c0*/  FFMA R29, R25, R18, R10 ;  /* 0x00000012191d7223 */ /* 0x020fce000000000a */
.L_x_3:
[----:B------:R-:W-:Y:S05]  /*06d0*/  @!P1 BRA `(.L_x_0) ;  /* 0x0000000000709947 */ /* 0x000fea0003800000 */
[----:B------:R-:W0:Y:S01]  /*06e0*/  LDC.64 R14, c[0x0][0x388] ;  /* 0x0000e200ff0e7b82 */ /* 0x000e220000000a00 */
[----:B------:R-:W-:Y:S02]  /*06f0*/  ISETP.NE.AND P0, PT, R20, 0x1, PT ;  /* 0x000000011400780c */ /* 0x000fe40003f05270 */
[----:B------:R-:W-:-:S04]  /*0700*/  LOP3.LUT R4, R4, 0x1, RZ, 0xc0, !PT ;  /* 0x0000000104047812 */ /* 0x000fc800078ec0ff */
[----:B------:R-:W-:Y:S01]  /*0710*/  ISETP.NE.U32.AND P1, PT, R4, 0x1, PT ;  /* 0x000000010400780c */ /* 0x000fe20003f25070 */
[----:B------:R-:W1:Y:S06]  /*0720*/  LDC.64 R16, c[0x0][0x380] ;  /* 0x0000e000ff107b82 */ /* 0x000e6c0000000a00 */
[-C--:B------:R-:W-:Y:S02]  /*0730*/  @P0 IADD3 R4, PT, PT, R9, R8.reuse, RZ ;  /* 0x0000000809040210 */ /* 0x080fe40007ffe0ff */
[----:B------:R-:W2:Y:S01]  /*0740*/  LDC.64 R6, c[0x0][0x380] ;  /* 0x0000e000ff067b82 */ /* 0x000ea20000000a00 */
[----:B------:R-:W-:-:S02]  /*0750*/  @P0 IADD3 R19, PT, PT, R11, R8, RZ ;  /* 0x000000080b130210 */ /* 0x000fc40007ffe0ff */
[----:B------:R-:W-:Y:S01]  /*0760*/  @P0 IADD3 R8, PT, PT, R8, 0x2, RZ ;  /* 0x0000000208080810 */ /* 0x000fe20007ffe0ff */
[----:B------:R-:W-:-:S03]  /*0770*/  @P0 IMAD R21, R4, R0, R3 ;  /* 0x0000000004150224 */ /* 0x000fc600078e0203 */
[-C--:B------:R-:W-:Y:S01]  /*0780*/  @!P1 IADD3 R9, PT, PT, R9, R8.reuse, RZ ;  /* 0x0000000809099210 */ /* 0x080fe20007ffe0ff */
[----:B------:R-:W3:Y:S01]  /*0790*/  LDC.64 R12, c[0x0][0x388] ;  /* 0x0000e200ff0c7b82 */ /* 0x000ee20000000a00 */
[----:B0-----:R-:W-:Y:S01]  /*07a0*/  @P0 IMAD.WIDE R14, R21, 0x4, R14 ;  /* 0x00000004150e0825 */ /* 0x001fe200078e020e */
[----:B------:R-:W-:-:S04]  /*07b0*/  @!P1 IADD3 R11, PT, PT, R11, R8, RZ ;  /* 0x000000080b0b9210 */ /* 0x000fc80007ffe0ff */
[----:B------:R-:W4:Y:S01]  /*07c0*/  @P0 LDG.E R10, desc[UR10][R14.64] ;  /* 0x0000000a0e0a0981 */ /* 0x000f22000c1e1900 */
[----:B-1----:R-:W-:-:S04]  /*07d0*/  @P0 IMAD.WIDE R16, R19, 0x4, R16 ;  /* 0x0000000413100825 */ /* 0x002fc800078e0210 */
[----:B------:R-:W-:Y:S01]  /*07e0*/  @!P1 IMAD R19, R9, R0, R3 ;  /* 0x0000000009139224 */ /* 0x000fe200078e0203 */
[----:B------:R-:W4:Y:S01]  /*07f0*/  @P0 LDG.E R4, desc[UR10][R16.64] ;  /* 0x0000000a10040981 */ /* 0x000f22000c1e1900 */
[----:B------:R-:W-:-:S03]  /*0800*/  @P0 IMAD.WIDE R8, R0, 0x4, R14 ;  /* 0x0000000400080825 */ /* 0x000fc600078e020e */
[----:B------:R-:W5:Y:S01]  /*0810*/  @P0 LDG.E R21, desc[UR10][R16.64+0x4] ;  /* 0x0000040a10150981 */ /* 0x000f62000c1e1900 */
[----:B--2---:R-:W-:-:S03]  /*0820*/  @!P1 IMAD.WIDE R6, R11, 0x4, R6 ;  /* 0x000000040b069825 */ /* 0x004fc600078e0206 */
[----:B------:R-:W5:Y:S01]  /*0830*/  @P0 LDG.E R8, desc[UR10][R8.64] ;  /* 0x0000000a08080981 */ /* 0x000f62000c1e1900 */
[----:B---3--:R-:W-:-:S03]  /*0840*/  @!P1 IMAD.WIDE R12, R19, 0x4, R12 ;  /* 0x00000004130c9825 */ /* 0x008fc600078e020c */
[----:B------:R-:W2:Y:S04]  /*0850*/  @!P1 LDG.E R6, desc[UR10][R6.64] ;  /* 0x0000000a06069981 */ /* 0x000ea8000c1e1900 */
[----:B------:R-:W2:Y:S01]  /*0860*/  @!P1 LDG.E R12, desc[UR10][R12.64] ;  /* 0x0000000a0c0c9981 */ /* 0x000ea2000c1e1900 */
[----:B----4-:R-:W-:-:S04]  /*0870*/  @P0 FFMA R4, R4, R10, R29 ;  /* 0x0000000a04040223 */ /* 0x010fc8000000001d */
[----:B-----5:R-:W-:-:S04]  /*0880*/  @P0 FFMA R29, R21, R8, R4 ;  /* 0x00000008151d0223 */ /* 0x020fc80000000004 */
[----:B--2---:R-:W-:-:S07]  /*0890*/  @!P1 FFMA R29, R6, R12, R29 ;  /* 0x0000000c061d9223 */ /* 0x004fce000000001d */
.L_x_0:
[----:B------:R-:W0:Y:S01]  /*08a0*/  LDC.64 R6, c[0x0][0x390] ;  /* 0x0000e400ff067b82 */ /* 0x000e220000000a00 */
[----:B------:R-:W-:-:S04]  /*08b0*/  IMAD R2, R5, UR8, R2 ;  /* 0x0000000805027c24 */ /* 0x000fc8000f8e0202 */
[----:B------:R-:W-:-:S04]  /*08c0*/  IMAD R3, R2, R0, R3 ;  /* 0x0000000002037224 */ /* 0x000fc800078e0203 */
[----:B0-----:R-:W-:-:S05]  /*08d0*/  IMAD.WIDE R2, R3, 0x4, R6 ;  /* 0x0000000403027825 */ /* 0x001fca00078e0206 */
[----:B------:R-:W-:Y:S01]  /*08e0*/  STG.E desc[UR10][R2.64], R29 ;  /* 0x0000001d02007986 */ /* 0x000fe2000c10190a */
[----:B------:R-:W-:Y:S05]  /*08f0*/  EXIT ;  /* 0x000000000000794d */ /* 0x000fea0003800000 */
.L_x_4:
[----:B------:R-:W-:-:S00]  /*0900*/  BRA `(.L_x_4) ;  /* 0xfffffffc00fc7947 */ /* 0x000fc0000383ffff */
[----:B------:R-:W-:-:S00]  /*0910*/  NOP ;  /* 0x0000000000007918 */ /* 0x000fc00000000000 */
        /* <DEDUP_REMOVED lines=14> */
.L_x_18:


//--------------------- .text._Z16matmul_bias_reluPKfS0_S0_Pfiii --------------------------
	.section	.text._Z16matmul_bias_reluPKfS0_S0_Pfiii,"ax",@progbits
	.align	128
        .global         _Z16matmul_bias_reluPKfS0_S0_Pfiii
        .type           _Z16matmul_bias_reluPKfS0_S0_Pfiii,@function
        .size           _Z16matmul_bias_reluPKfS0_S0_Pfiii,(.L_x_19 - _Z16matmul_bias_reluPKfS0_S0_Pfiii)
        .other          _Z16matmul_bias_reluPKfS0_S0_Pfiii,@"STO_CUDA_ENTRY STV_DEFAULT"
_Z16matmul_bias_reluPKfS0_S0_Pfiii:
.text._Z16matmul_bias_reluPKfS0_S0_Pfiii:
[----:B------:R-:W-:Y:S01]  /*0000*/  LDC R1, c[0x0][0x37c] ;  /* 0x0000df00ff017b82 */ /* 0x000fe20000000800 */
[----:B------:R-:W0:Y:S07]  /*0010*/  S2R R7, SR_TID.Y ;  /* 0x0000000000077919 */ /* 0x000e2e0000002200 */
[----:B------:R-:W1:Y:S01]  /*0020*/  LDC R18, c[0x0][0x360] ;  /* 0x0000d800ff127b82 */ /* 0x000e620000000800 */
[----:B------:R-:W1:Y:S07]  /*0030*/  S2R R5, SR_TID.X ;  /* 0x0000000000057919 */ /* 0x000e6e0000002100 */
[----:B------:R-:W0:Y:S08]  /*0040*/  S2UR UR5, SR_CTAID.Y ;  /* 0x00000000000579c3 */ /* 0x000e300000002600 */
[----:B------:R-:W0:Y:S08]  /*0050*/  LDC R0, c[0x0][0x364] ;  /* 0x0000d900ff007b82 */ /* 0x000e300000000800 */
[----:B------:R-:W1:Y:S08]  /*0060*/  S2UR UR4, SR_CTAID.X ;  /* 0x00000000000479c3 */ /* 0x000e700000002500 */
[----:B------:R-:W2:Y:S01]  /*0070*/  LDC.64 R2, c[0x0][0x3a0] ;  /* 0x0000e800ff027b82 */ /* 0x000ea20000000a00 */
[----:B0-----:R-:W-:-:S02]  /*0080*/  IMAD R0, R0, UR5, R7 ;  /* 0x0000000500007c24 */ /* 0x001fc4000f8e0207 */
[----:B-1----:R-:W-:-:S03]  /*0090*/  IMAD R18, R18, UR4, R5 ;  /* 0x0000000412127c24 */ /* 0x002fc6000f8e0205 */
[----:B--2---:R-:W-:-:S04]  /*00a0*/  ISETP.GE.AND P0, PT, R0, R2, PT ;  /* 0x000000020000720c */ /* 0x004fc80003f06270 */
[----:B------:R-:W-:-:S13]  /*00b0*/  ISETP.GE.OR P0, PT, R18, R3, P0 ;  /* 0x000000031200720c */ /* 0x000fda0000706670 */
[----:B------:R-:W-:Y:S05]  /*00c0*/  @P0 EXIT ;  /* 0x000000000000094d */ /* 0x000fea0003800000 */
[----:B------:R-:W0:Y:S01]  /*00d0*/  LDC R19, c[0x0][0x3a8] ;  /* 0x0000ea00ff137b82 */ /* 0x000e220000000800 */
[----:B------:R-:W1:Y:S01]  /*00e0*/  LDCU.64 UR4, c[0x0][0x358] ;  /* 0x00006b00ff0477ac */ /* 0x000e620008000a00 */
[----:B------:R-:W-:Y:S01]  /*00f0*/  HFMA2 R24, -RZ, RZ, 0, 0 ;  /* 0x00000000ff187431 */ /* 0x000fe200000001ff */
[----:B0-----:R-:W-:-:S13]  /*0100*/  ISETP.GE.AND P0, PT, R19, 0x1, PT ;  /* 0x000000011300780c */ /* 0x001fda0003f06270 */
[----:B-1----:R-:W-:Y:S05]  /*0110*/  @!P0 BRA `(.L_x_5) ;  /* 0x0000000400e08947 */ /* 0x002fea0003800000 */
[C---:B------:R-:W-:Y:S01]  /*0120*/  ISETP.GE.U32.AND P1, PT, R19.reuse, 0x8, PT ;  /* 0x000000081300780c */ /* 0x040fe20003f26070 */
[----:B------:R-:W-:Y:S01]  /*0130*/  IMAD R20, R0, R19, RZ ;  /* 0x0000001300147224 */ /* 0x000fe200078e02ff */
[----:B------:R-:W-:Y:S02]  /*0140*/  LOP3.LUT R27, R19, 0x7, RZ, 0xc0, !PT ;  /* 0x00000007131b7812 */ /* 0x000fe400078ec0ff */
[----:B------:R-:W-:Y:S02]  /*0150*/  MOV R24, RZ ;  /* 0x000000ff00187202 */ /* 0x000fe40000000f00 */
[----:B------:R-:W-:Y:S02]  /*0160*/  ISETP.NE.AND P0, PT, R27, RZ, PT ;  /* 0x000000ff1b00720c */ /* 0x000fe40003f05270 */
[----:B------:R-:W-:-:S05]  /*0170*/  MOV R21, RZ ;  /* 0x000000ff00157202 */ /* 0x000fca0000000f00 */
[----:B------:R-:W-:Y:S06]  /*0180*/  @!P1 BRA `(.L_x_6) ;  /* 0x0000000000c49947 */ /* 0x000fec0003800000 */
[----:B------:R-:W0:Y:S01]  /*0190*/  LDC.64 R4, c[0x0][0x380] ;  /* 0x0000e000ff047b82 */ /* 0x000e220000000a00 */
[----:B------:R-:W-:Y:S02]  /*01a0*/  LOP3.LUT R21, R19, 0x7ffffff8, RZ, 0xc0, !PT ;  /* 0x7ffffff813157812 */ /* 0x000fe400078ec0ff */
[----:B------:R-:W-:Y:S02]  /*01b0*/  MOV R24, RZ ;  /* 0x000000ff00187202 */ /* 0x000fe40000000f00 */
[----:B------:R-:W-:Y:S02]  /*01c0*/  MOV R2, R18 ;  /* 0x0000001200027202 */ /* 0x000fe40000000f00 */
[----:B------:R-:W-:Y:S01]  /*01d0*/  IADD3 R22, PT, PT, -R21, RZ, RZ ;  /* 0x000000ff15167210 */ /* 0x000fe20007ffe1ff */
[----:B0-----:R-:W-:-:S03]  /*01e0*/  IMAD.WIDE.U32 R4, R20, 0x4, R4 ;  /* 0x0000000414047825 */ /* 0x001fc600078e0004 */
[----:B------:R-:W-:-:S04]  /*01f0*/  IADD3 R6, P1, PT, R4, 0x10, RZ ;  /* 0x0000001004067810 */ /* 0x000fc80007f3e0ff */
[----:B------:R-:W-:-:S09]  /*0200*/  IADD3.X R7, PT, PT, RZ, R5, RZ, P1, !PT ;  /* 0x00000005ff077210 */ /* 0x000fd20000ffe4ff */
.L_x_7:
[----:B------:R-:W0:Y:S01]  /*0210*/  LDC.64 R16, c[0x0][0x388] ;  /* 0x0000e200ff107b82 */ /* 0x000e220000000a00 */
[----:B------:R-:W-:Y:S02]  /*0220*/  MOV R4, R6 ;  /* 0x0000000600047202 */ /* 0x000fe40000000f00 */
[----:B------:R-:W-:-:S05]  /*0230*/  MOV R5, R7 ;  /* 0x0000000700057202 */ /* 0x000fca0000000f00 */
[----:B------:R-:W2:Y:S04]  /*0240*/  LDG.E R25, desc[UR4][R4.64+-0x10] ;  /* 0xfffff00404197981 */ /* 0x000ea8000c1e1900 */
[----:B------:R-:W3:Y:S04]  /*0250*/  LDG.E R23, desc[UR4][R4.64+-0xc] ;  /* 0xfffff40404177981 */ /* 0x000ee8000c1e1900 */
[----:B------:R-:W4:Y:S04]  /*0260*/  LDG.E R29, desc[UR4][R4.64+-0x8] ;  /* 0xfffff804041d7981 */ /* 0x000f28000c1e1900 */
[----:B------:R-:W5:Y:S01]  /*0270*/  LDG.E R28, desc[UR4][R4.64+-0x4] ;  /* 0xfffffc04041c7981 */ /* 0x000f62000c1e1900 */
[----:B0-----:R-:W-:-:S05]  /*0280*/  IMAD.WIDE R16, R2, 0x4, R16 ;  /* 0x0000000402107825 */ /* 0x001fca00078e0210 */
[----:B------:R0:W2:Y:S01]  /*0290*/  LDG.E R26, desc[UR4][R16.64] ;  /* 0x00000004101a7981 */ /* 0x0000a2000c1e1900 */
[----:B------:R-:W-:-:S04]  /*02a0*/  IMAD.WIDE R14, R3, 0x4, R16 ;  /* 0x00000004030e7825 */ /* 0x000fc800078e0210 */
[C---:B------:R-:W-:Y:S02]  /*02b0*/  IMAD.WIDE R6, R3.reuse, 0x4, R14 ;  /* 0x0000000403067825 */ /* 0x040fe400078e020e */
[----:B------:R-:W3:Y:S02]  /*02c0*/  LDG.E R14, desc[UR4][R14.64] ;  /* 0x000000040e0e7981 */ /* 0x000ee4000c1e1900 */
[C---:B------:R-:W-:Y:S02]  /*02d0*/  IMAD.WIDE R10, R3.reuse, 0x4, R6 ;  /* 0x00000004030a7825 */ /* 0x040fe400078e0206 */
[----:B------:R-:W4:Y:S02]  /*02e0*/  LDG.E R6, desc[UR4][R6.64] ;  /* 0x0000000406067981 */ /* 0x000f24000c1e1900 */
[C---:B------:R-:W-:Y:S02]  /*02f0*/  IMAD.WIDE R8, R3.reuse, 0x4, R10 ;  /* 0x0000000403087825 */ /* 0x040fe400078e020a */
[----:B------:R-:W5:Y:S02]  /*0300*/  LDG.E R10, desc[UR4][R10.64] ;  /* 0x000000040a0a7981 */ /* 0x000f64000c1e1900 */
[----:B------:R-:W-:-:S02]  /*0310*/  IMAD.WIDE R12, R3, 0x4, R8 ;  /* 0x00000004030c7825 */ /* 0x000fc400078e0208 */
[----:B------:R-:W5:Y:S04]  /*0320*/  LDG.E R7, desc[UR4][R4.64] ;  /* 0x0000000404077981 */ /* 0x000f68000c1e1900 */
[----:B------:R-:W5:Y:S01]  /*0330*/  LDG.E R8, desc[UR4][R8.64] ;  /* 0x0000000408087981 */ /* 0x000f62000c1e1900 */
[----:B0-----:R-:W-:-:S03]  /*0340*/  IMAD.WIDE R16, R3, 0x4, R12 ;  /* 0x0000000403107825 */ /* 0x001fc600078e020c */
[----:B------:R-:W5:Y:S04]  /*0350*/  LDG.E R12, desc[UR4][R12.64] ;  /* 0x000000040c0c7981 */ /* 0x000f68000c1e1900 */
[----:B------:R-:W5:Y:S04]  /*0360*/  LDG.E R15, desc[UR4][R16.64] ;  /* 0x00000004100f7981 */ /* 0x000f68000c1e1900 */
[----:B------:R-:W5:Y:S04]  /*0370*/  LDG.E R9, desc[UR4][R4.64+0x4] ;  /* 0x0000040404097981 */ /* 0x000f68000c1e1900 */
[----:B------:R-:W5:Y:S01]  /*0380*/  LDG.E R11, desc[UR4][R4.64+0xc] ;  /* 0x00000c04040b7981 */ /* 0x000f62000c1e1900 */
[----:B--2---:R-:W-:Y:S01]  /*0390*/  FFMA R26, R25, R26, R24 ;  /* 0x0000001a191a7223 */ /* 0x004fe20000000018 */
[----:B------:R-:W-:-:S02]  /*03a0*/  IMAD.WIDE R24, R3, 0x4, R16 ;  /* 0x0000000403187825 */ /* 0x000fc400078e0210 */
[----:B------:R-:W2:Y:S04]  /*03b0*/  LDG.E R16, desc[UR4][R4.64+0x8] ;  /* 0x0000080404107981 */ /* 0x000ea8000c1e1900 */
[----:B------:R-:W2:Y:S01]  /*03c0*/  LDG.E R24, desc[UR4][R24.64] ;  /* 0x0000000418187981 */ /* 0x000ea2000c1e1900 */
[----:B---3--:R-:W-:Y:S01]  /*03d0*/  FFMA R14, R23, R14, R26 ;  /* 0x0000000e170e7223 */ /* 0x008fe2000000001a */
[----:B------:R-:W-:-:S03]  /*03e0*/  IADD3 R22, PT, PT, R22, 0x8, RZ ;  /* 0x0000000816167810 */ /* 0x000fc60007ffe0ff */
[----:B----4-:R-:W-:Y:S01]  /*03f0*/  FFMA R29, R29, R6, R14 ;  /* 0x000000061d1d7223 */ /* 0x010fe2000000000e */
[----:B------:R-:W-:-:S03]  /*0400*/  ISETP.NE.AND P1, PT, R22, RZ, PT ;  /* 0x000000ff1600720c */ /* 0x000fc60003f25270 */
[----:B-----5:R-:W-:Y:S01]  /*0410*/  FFMA R10, R28, R10, R29 ;  /* 0x0000000a1c0a7223 */ /* 0x020fe2000000001d */
[----:B------:R-:W-:-:S03]  /*0420*/  IADD3 R6, P2, PT, R4, 0x20, RZ ;  /* 0x0000002004067810 */ /* 0x000fc60007f5e0ff */
[----:B------:R-:W-:Y:S01]  /*0430*/  FFMA R8, R7, R8, R10 ;  /* 0x0000000807087223 */ /* 0x000fe2000000000a */
[----:B------:R-:W-:Y:S02]  /*0440*/  IADD3.X R7, PT, PT, RZ, R5, RZ, P2, !PT ;  /* 0x00000005ff077210 */ /* 0x000fe400017fe4ff */
[----:B------:R-:W-:Y:S01]  /*0450*/  LEA R2, R3, R2, 0x3 ;  /* 0x0000000203027211 */ /* 0x000fe200078e18ff */
[----:B------:R-:W-:-:S04]  /*0460*/  FFMA R9, R9, R12, R8 ;  /* 0x0000000c09097223 */ /* 0x000fc80000000008 */
[----:B--2---:R-:W-:-:S04]  /*0470*/  FFMA R16, R16, R15, R9 ;  /* 0x0000000f10107223 */ /* 0x004fc80000000009 */
[----:B------:R-:W-:Y:S01]  /*0480*/  FFMA R24, R11, R24, R16 ;  /* 0x000000180b187223 */ /* 0x000fe20000000010 */
[----:B------:R-:W-:Y:S06]  /*0490*/  @P1 BRA `(.L_x_7) ;  /* 0xfffffffc005c1947 */ /* 0x000fec000383ffff */
.L_x_6:
[----:B------:R-:W-:Y:S05]  /*04a0*/  @!P0 BRA `(.L_x_5) ;  /* 0x0000000000fc8947 */ /* 0x000fea0003800000 */
[----:B------:R-:W-:Y:S02]  /*04b0*/  ISETP.GE.U32.AND P1, PT, R27, 0x4, PT ;  /* 0x000000041b00780c */ /* 0x000fe40003f26070 */
[----:B------:R-:W-:-:S04]  /*04c0*/  LOP3.LUT R2, R19, 0x3, RZ, 0xc0, !PT ;  /* 0x0000000313027812 */ /* 0x000fc800078ec0ff */
[----:B------:R-:W-:-:S07]  /*04d0*/  ISETP.NE.AND P0, PT, R2, RZ, PT ;  /* 0x000000ff0200720c */ /* 0x000fce0003f05270 */
[----:B------:R-:W-:Y:S06]  /*04e0*/  @!P1 BRA `(.L_x_8) ;  /* 0x00000000006c9947 */ /* 0x000fec0003800000 */
[----:B------:R-:W0:Y:S01]  /*04f0*/  LDC.64 R6, c[0x0][0x388] ;  /* 0x0000e200ff067b82 */ /* 0x000e220000000a00 */
[----:B------:R-:W1:Y:S01]  /*0500*/  LDCU.64 UR6, c[0x0][0x380] ;  /* 0x00007000ff0677ac */ /* 0x000e620008000a00 */
[----:B------:R-:W-:Y:S01]  /*0510*/  IMAD R9, R21, R3, R18 ;  /* 0x0000000315097224 */ /* 0x000fe200078e0212 */
[CC--:B------:R-:W-:Y:S02]  /*0520*/  IADD3 R5, PT, PT, R20.reuse, R21.reuse, RZ ;  /* 0x0000001514057210 */ /* 0x0c0fe40007ffe0ff */
[----:B------:R-:W-:-:S03]  /*0530*/  IADD3 R10, P1, PT, R20, R21, RZ ;  /* 0x00000015140a7210 */ /* 0x000fc60007f3e0ff */
[----:B------:R-:W2:Y:S01]  /*0540*/  LDC.64 R14, c[0x0][0x380] ;  /* 0x0000e000ff0e7b82 */ /* 0x000ea20000000a00 */
[----:B0-----:R-:W-:-:S04]  /*0550*/  IMAD.WIDE R6, R9, 0x4, R6 ;  /* 0x0000000409067825 */ /* 0x001fc800078e0206 */
[----:B------:R-:W-:Y:S02]  /*0560*/  IMAD.WIDE R8, R3, 0x4, R6 ;  /* 0x0000000403087825 */ /* 0x000fe400078e0206 */
[----:B------:R-:W3:Y:S02]  /*0570*/  LDG.E R6, desc[UR4][R6.64] ;  /* 0x0000000406067981 */ /* 0x000ee4000c1e1900 */
[----:B--2---:R-:W-:Y:S01]  /*0580*/  IMAD.WIDE.U32 R14, R5, 0x4, R14 ;  /* 0x00000004050e7825 */ /* 0x004fe200078e000e */
[----:B------:R-:W-:Y:S02]  /*0590*/  IADD3.X R5, PT, PT, RZ, RZ, RZ, P1, !PT ;  /* 0x000000ffff057210 */ /* 0x000fe40000ffe4ff */
[----:B-1----:R-:W-:-:S03]  /*05a0*/  LEA R4, P1, R10, UR6, 0x2 ;  /* 0x000000060a047c11 */ /* 0x002fc6000f8210ff */
[----:B------:R-:W3:Y:S01]  /*05b0*/  LDG.E R15, desc[UR4][R14.64] ;  /* 0x000000040e0f7981 */ /* 0x000ee2000c1e1900 */
[----:B------:R-:W-:Y:S01]  /*05c0*/  LEA.HI.X R5, R10, UR7, R5, 0x2, P1 ;  /* 0x000000070a057c11 */ /* 0x000fe200088f1405 */
[C---:B------:R-:W-:Y:S02]  /*05d0*/  IMAD.WIDE R10, R3.reuse, 0x4, R8 ;  /* 0x00000004030a7825 */ /* 0x040fe400078e0208 */
[----:B------:R-:W2:Y:S04]  /*05e0*/  LDG.E R8, desc[UR4][R8.64] ;  /* 0x0000000408087981 */ /* 0x000ea8000c1e1900 */
[----:B------:R-:W2:Y:S01]  /*05f0*/  LDG.E R17, desc[UR4][R4.64+0x4] ;  /* 0x0000040404117981 */ /* 0x000ea2000c1e1900 */
[----:B------:R-:W-:-:S03]  /*0600*/  IMAD.WIDE R12, R3, 0x4, R10 ;  /* 0x00000004030c7825 */ /* 0x000fc600078e020a */
[----:B------:R-:W4:Y:S04]  /*0610*/  LDG.E R22, desc[UR4][R10.64] ;  /* 0x000000040a167981 */ /* 0x000f28000c1e1900 */
[----:B------:R-:W4:Y:S04]  /*0620*/  LDG.E R16, desc[UR4][R4.64+0x8] ;  /* 0x0000080404107981 */ /* 0x000f28000c1e1900 */
[----:B------:R-:W5:Y:S04]  /*0630*/  LDG.E R23, desc[UR4][R4.64+0xc] ;  /* 0x00000c0404177981 */ /* 0x000f68000c1e1900 */
[----:B------:R-:W5:Y:S01]  /*0640*/  LDG.E R12, desc[UR4][R12.64] ;  /* 0x000000040c0c7981 */ /* 0x000f62000c1e1900 */
[----:B------:R-:W-:Y:S01]  /*0650*/  IADD3 R21, PT, PT, R21, 0x4, RZ ;  /* 0x0000000415157810 */ /* 0x000fe20007ffe0ff */
[----:B---3--:R-:W-:-:S04]  /*0660*/  FFMA R24, R15, R6, R24 ;  /* 0x000000060f187223 */ /* 0x008fc80000000018 */
[----:B--2---:R-:W-:-:S04]  /*0670*/  FFMA R17, R17, R8, R24 ;  /* 0x0000000811117223 */ /* 0x004fc80000000018 */
[----:B----4-:R-:W-:-:S04]  /*0680*/  FFMA R16, R16, R22, R17 ;  /* 0x0000001610107223 */ /* 0x010fc80000000011 */
[----:B-----5:R-:W-:-:S07]  /*0690*/  FFMA R24, R23, R12, R16 ;  /* 0x0000000c17187223 */ /* 0x020fce0000000010 */
.L_x_8:
[----:B------:R-:W-:Y:S05]  /*06a0*/  @!P0 BRA `(.L_x_5) ;  /* 0x00000000007c8947 */ /* 0x000fea0003800000 */
[----:B------:R-:W-:Y:S01]  /*06b0*/  ISETP.NE.AND P1, PT, R2, 0x1, PT ;  /* 0x000000010200780c */ /* 0x000fe20003f25270 */
[----:B------:R-:W0:Y:S01]  /*06c0*/  LDC.64 R12, c[0x0][0x380] ;  /* 0x0000e000ff0c7b82 */ /* 0x000e220000000a00 */
[----:B------:R-:W-:-:S04]  /*06d0*/  LOP3.LUT R19, R19, 0x1, RZ, 0xc0, !PT ;  /* 0x0000000113137812 */ /* 0x000fc800078ec0ff */
[----:B------:R-:W-:-:S03]  /*06e0*/  ISETP.NE.U32.AND P0, PT, R19, 0x1, PT ;  /* 0x000000011300780c */ /* 0x000fc60003f05070 */
[----:B------:R-:W1:Y:S04]  /*06f0*/  LDC.64 R10, c[0x0][0x388] ;  /* 0x0000e200ff0a7b82 */ /* 0x000e680000000a00 */
[CC--:B------:R-:W-:Y:S02]  /*0700*/  @P1 IADD3 R15, PT, PT, R20.reuse, R21.reuse, RZ ;  /* 0x00000015140f1210 */ /* 0x0c0fe40007ffe0ff */
[----:B------:R-:W-:Y:S02]  /*0710*/  @P1 IADD3 R2, P2, PT, R20, R21, RZ ;  /* 0x0000001514021210 */ /* 0x000fe40007f5e0ff */
[----:B------:R-:W2:Y:S02]  /*0720*/  @P1 LDC.64 R4, c[0x0][0x380] ;  /* 0x0000e000ff041b82 */ /* 0x000ea40000000a00 */
[----:B------:R-:W-:-:S06]  /*0730*/  @P1 IADD3.X R14, PT, PT, RZ, RZ, RZ, P2, !PT ;  /* 0x000000ffff0e1210 */ /* 0x000fcc00017fe4ff */
[----:B------:R-:W3:Y:S01]  /*0740*/  LDC.64 R6, c[0x0][0x380] ;  /* 0x0000e000ff067b82 */ /* 0x000ee20000000a00 */
[----:B0-----:R-:W-:-:S04]  /*0750*/  @P1 IMAD.WIDE.U32 R12, R15, 0x4, R12 ;  /* 0x000000040f0c1825 */ /* 0x001fc800078e000c */
[C---:B------:R-:W-:Y:S01]  /*0760*/  @P1 IMAD R15, R21.reuse, R3, R18 ;  /* 0x00000003150f1224 */ /* 0x040fe200078e0212 */
[----:B------:R-:W-:Y:S01]  /*0770*/  @P1 IADD3 R21, PT, PT, R21, 0x2, RZ ;  /* 0x0000000215151810 */ /* 0x000fe20007ffe0ff */
[----:B------:R-:W4:Y:S01]  /*0780*/  @P1 LDG.E R13, desc[UR4][R12.64] ;  /* 0x000000040c0d1981 */ /* 0x000f22000c1e1900 */
[----:B------:R-:W0:Y:S01]  /*0790*/  LDC.64 R8, c[0x0][0x388] ;  /* 0x0000e200ff087b82 */ /* 0x000e220000000a00 */
[----:B-1----:R-:W-:Y:S01]  /*07a0*/  @P1 IMAD.WIDE R10, R15, 0x4, R10 ;  /* 0x000000040f0a1825 */ /* 0x002fe200078e020a */
[----:B------:R-:W-:Y:S02]  /*07b0*/  @!P0 IADD3 R17, PT, PT, R20, R21, RZ ;  /* 0x0000001514118210 */ /* 0x000fe40007ffe0ff */
[----:B--2---:R-:W-:Y:S01]  /*07c0*/  @P1 LEA R4, P2, R2, R4, 0x2 ;  /* 0x0000000402041211 */ /* 0x004fe200078410ff */
[----:B------:R-:W-:-:S03]  /*07d0*/  @!P0 IMAD R21, R21, R3, R18 ;  /* 0x0000000315158224 */ /* 0x000fc600078e0212 */
[----:B------:R-:W-:Y:S01]  /*07e0*/  @P1 LEA.HI.X R5, R2, R5, R14, 0x2, P2 ;  /* 0x0000000502051211 */ /* 0x000fe200010f140e */
[----:B------:R-:W-:Y:S01]  /*07f0*/  @P1 IMAD.WIDE R14, R3, 0x4, R10 ;  /* 0x00000004030e1825 */ /* 0x000fe200078e020a */
[----:B------:R-:W4:Y:S03]  /*0800*/  @P1 LDG.E R2, desc[UR4][R10.64] ;  /* 0x000000040a021981 */ /* 0x000f26000c1e1900 */
[----:B---3--:R-:W-:Y:S01]  /*0810*/  @!P0 IMAD.WIDE.U32 R6, R17, 0x4, R6 ;  /* 0x0000000411068825 */ /* 0x008fe200078e0006 */
[----:B------:R-:W2:Y:S04]  /*0820*/  @P1 LDG.E R5, desc[UR4][R4.64+0x4] ;  /* 0x0000040404051981 */ /* 0x000ea8000c1e1900 */
[----:B------:R-:W2:Y:S01]  /*0830*/  @P1 LDG.E R14, desc[UR4][R14.64] ;  /* 0x000000040e0e1981 */ /* 0x000ea2000c1e1900 */
[----:B0-----:R-:W-:-:S03]  /*0840*/  @!P0 IMAD.WIDE R8, R21, 0x4, R8 ;  /* 0x0000000415088825 */ /* 0x001fc600078e0208 */
[----:B------:R-:W3:Y:S04]  /*0850*/  @!P0 LDG.E R7, desc[UR4][R6.64] ;  /* 0x0000000406078981 */ /* 0x000ee8000c1e1900 */
[----:B------:R-:W3:Y:S01]  /*0860*/  @!P0 LDG.E R8, desc[UR4][R8.64] ;  /* 0x0000000408088981 */ /* 0x000ee2000c1e1900 */
[----:B----4-:R-:W-:-:S04]  /*0870*/  @P1 FFMA R2, R13, R2, R24 ;  /* 0x000000020d021223 */ /* 0x010fc80000000018 */
[----:B--2---:R-:W-:-:S04]  /*0880*/  @P1 FFMA R24, R5, R14, R2 ;  /* 0x0000000e05181223 */ /* 0x004fc80000000002 */
[----:B---3--:R-:W-:-:S07]  /*0890*/  @!P0 FFMA R24, R7, R8, R24 ;  /* 0x0000000807188223 */ /* 0x008fce0000000018 */
.L_x_5:
[----:B------:R-:W0:Y:S08]  /*08a0*/  LDC.64 R4, c[0x0][0x390] ;  /* 0x0000e400ff047b82 */ /* 0x000e300000000a00 */
[----:B------:R-:W1:Y:S01]  /*08b0*/  LDC.64 R6, c[0x0][0x398] ;  /* 0x0000e600ff067b82 */ /* 0x000e620000000a00 */
[----:B0-----:R-:W-:-:S06]  /*08c0*/  IMAD.WIDE R4, R18, 0x4, R4 ;  /* 0x0000000412047825 */ /* 0x001fcc00078e0204 */
[----:B------:R-:W2:Y:S01]  /*08d0*/  LDG.E R5, desc[UR4][R4.64] ;  /* 0x0000000404057981 */ /* 0x000ea2000c1e1900 */
[----:B------:R-:W-:-:S04]  /*08e0*/  IMAD R3, R0, R3, R18 ;  /* 0x0000000300037224 */ /* 0x000fc800078e0212 */
[----:B-1----:R-:W-:-:S04]  /*08f0*/  IMAD.WIDE R2, R3, 0x4, R6 ;  /* 0x0000000403027825 */ /* 0x002fc800078e0206 */
[----:B--2---:R-:W-:-:S05]  /*0900*/  FADD R24, R5, R24 ;  /* 0x0000001805187221 */ /* 0x004fca0000000000 */
[----:B------:R-:W-:-:S05]  /*0910*/  FMNMX R7, RZ, R24, !PT ;  /* 0x00000018ff077209 */ /* 0x000fca0007800000 */
[----:B------:R-:W-:Y:S01]  /*0920*/  STG.E desc[UR4][R2.64], R7 ;  /* 0x0000000702007986 */ /* 0x000fe2000c101904 */
[----:B------:R-:W-:Y:S05]  /*0930*/  EXIT ;  /* 0x000000000000794d */ /* 0x000fea0003800000 */
.L_x_9:
        /* <DEDUP_REMOVED lines=12> */
.L_x_19:


//--------------------- .text._Z13matmul_sharedPKfS0_Pfiiii --------------------------
	.section	.text._Z13matmul_sharedPKfS0_Pfiiii,"ax",@progbits
	.align	128
        .global         _Z13matmul_sharedPKfS0_Pfiiii
        .type           _Z13matmul_sharedPKfS0_Pfiiii,@function
        .size           _Z13matmul_sharedPKfS0_Pfiiii,(.L_x_20 - _Z13matmul_sharedPKfS0_Pfiiii)
        .other          _Z13matmul_sharedPKfS0_Pfiiii,@"STO_CUDA_ENTRY STV_DEFAULT"
_Z13matmul_sharedPKfS0_Pfiiii:
.text._Z13matmul_sharedPKfS0_Pfiiii:
[----:B------:R-:W-:Y:S08]  /*0000*/  LDC R1, c[0x0][0x37c] ;  /* 0x0000df00ff017b82 */ /* 0x000ff00000000800 */
[----:B------:R-:W0:Y:S01]  /*0010*/  LDC.64 R4, c[0x0][0x3a0] ;  /* 0x0000e800ff047b82 */ /* 0x000e220000000a00 */
[----:B------:R-:W1:Y:S01]  /*0020*/  LDCU.64 UR10, c[0x0][0x358] ;  /* 0x00006b00ff0a77ac */ /* 0x000e620008000a00 */
[----:B------:R-:W-:-:S06]  /*0030*/  MOV R25, RZ ;  /* 0x000000ff00197202 */ /* 0x000fcc0000000f00 */
[----:B------:R-:W-:Y:S08]  /*0040*/  S2UR UR5, SR_CTAID.Y ;  /* 0x00000000000579c3 */ /* 0x000ff00000002600 */
[----:B------:R-:W2:Y:S01]  /*0050*/  S2UR UR4, SR_CTAID.X ;  /* 0x00000000000479c3 */ /* 0x000ea20000002500 */
[----:B0-----:R-:W-:Y:S02]  /*0060*/  IABS R7, R5 ;  /* 0x0000000500077213 */ /* 0x001fe40000000000 */
[----:B------:R-:W-:-:S02]  /*0070*/  IADD3 R4, PT, PT, R5, -0x1, R4 ;  /* 0xffffffff05047810 */ /* 0x000fc40007ffe004 */
[----:B------:R-:W0:Y:S08]  /*0080*/  I2F.RP R0, R7 ;  /* 0x0000000700007306 */ /* 0x000e300000209400 */
[----:B0-----:R-:W0:Y:S02]  /*0090*/  MUFU.RCP R0, R0 ;  /* 0x0000000000007308 */ /* 0x001e240000001000 */
[----:B0-----:R-:W-:-:S06]  /*00a0*/  IADD3 R2, PT, PT, R0, 0xffffffe, RZ ;  /* 0x0ffffffe00027810 */ /* 0x001fcc0007ffe0ff */
[----:B------:R0:W3:Y:S02]  /*00b0*/  F2I.FTZ.U32.TRUNC.NTZ R3, R2 ;  /* 0x0000000200037305 */ /* 0x0000e4000021f000 */
[----:B0-----:R-:W-:Y:S02]  /*00c0*/  HFMA2 R2, -RZ, RZ, 0, 0 ;  /* 0x00000000ff027431 */ /* 0x001fe400000001ff */
[----:B---3--:R-:W-:-:S04]  /*00d0*/  IMAD.MOV R6, RZ, RZ, -R3 ;  /* 0x000000ffff067224 */ /* 0x008fc800078e0a03 */
[----:B------:R-:W-:Y:S01]  /*00e0*/  IMAD R9, R6, R7, RZ ;  /* 0x0000000706097224 */ /* 0x000fe200078e02ff */
[----:B------:R-:W-:Y:S02]  /*00f0*/  IABS R6, R4 ;  /* 0x0000000400067213 */ /* 0x000fe40000000000 */
[----:B------:R-:W-:Y:S01]  /*0100*/  LOP3.LUT R4, R4, R5, RZ, 0x3c, !PT ;  /* 0x0000000504047212 */ /* 0x000fe200078e3cff */
[----:B------:R-:W-:Y:S02]  /*0110*/  IMAD.HI.U32 R3, R3, R9, R2 ;  /* 0x0000000903037227 */ /* 0x000fe400078e0002 */
[----:B------:R-:W2:Y:S01]  /*0120*/  S2R R2, SR_TID.X ;  /* 0x0000000000027919 */ /* 0x000ea20000002100 */
[----:B------:R-:W-:-:S03]  /*0130*/  ISETP.GE.AND P1, PT, R4, RZ, PT ;  /* 0x000000ff0400720c */ /* 0x000fc60003f26270 */
[----:B------:R-:W-:-:S04]  /*0140*/  IMAD.HI.U32 R3, R3, R6, RZ ;  /* 0x0000000603037227 */ /* 0x000fc800078e00ff */
[----:B------:R-:W-:-:S04]  /*0150*/  IMAD.MOV R0, RZ, RZ, -R3 ;  /* 0x000000ffff007224 */ /* 0x000fc800078e0a03 */
[----:B------:R-:W-:-:S05]  /*0160*/  IMAD R0, R7, R0, R6 ;  /* 0x0000000007007224 */ /* 0x000fca00078e0206 */
[----:B------:R-:W-:-:S13]  /*0170*/  ISETP.GT.U32.AND P2, PT, R7, R0, PT ;  /* 0x000000000700720c */ /* 0x000fda0003f44070 */
[-C--:B------:R-:W-:Y:S01]  /*0180*/  @!P2 IADD3 R0, PT, PT, R0, -R7.reuse, RZ ;  /* 0x800000070000a210 */ /* 0x080fe20007ffe0ff */
[----:B------:R-:W-:Y:S01]  /*0190*/  @!P2 VIADD R3, R3, 0x1 ;  /* 0x000000010303a836 */ /* 0x000fe20000000000 */
[C---:B------:R-:W-:Y:S01]  /*01a0*/  ISETP.NE.AND P2, PT, R5.reuse, RZ, PT ;  /* 0x000000ff0500720c */ /* 0x040fe20003f45270 */
[----:B--2---:R-:W-:Y:S01]  /*01b0*/  IMAD R18, R5, UR4, R2 ;  /* 0x0000000405127c24 */ /* 0x004fe2000f8e0202 */
[----:B------:R-:W-:Y:S02]  /*01c0*/  ISETP.GE.U32.AND P0, PT, R0, R7, PT ;  /* 0x000000070000720c */ /* 0x000fe40003f06070 */
[----:B------:R-:W0:Y:S11]  /*01d0*/  S2R R0, SR_TID.Y ;  /* 0x0000000000007919 */ /* 0x000e360000002200 */
[----:B------:R-:W-:-:S05]  /*01e0*/  @P0 IADD3 R3, PT, PT, R3, 0x1, RZ ;  /* 0x0000000103030810 */ /* 0x000fca0007ffe0ff */
[----:B------:R-:W-:Y:S01]  /*01f0*/  @!P1 IMAD.MOV R3, RZ, RZ, -R3 ;  /* 0x000000ffff039224 */ /* 0x000fe200078e0a03 */
[----:B------:R-:W-:-:S04]  /*0200*/  @!P2 LOP3.LUT R3, RZ, R5, RZ, 0x33, !PT ;  /* 0x00000005ff03a212 */ /* 0x000fc800078e33ff */
[----:B------:R-:W-:Y:S01]  /*0210*/  ISETP.GE.AND P0, PT, R3, 0x1, PT ;  /* 0x000000010300780c */ /* 0x000fe20003f06270 */
[----:B0-----:R-:W-:-:S12]  /*0220*/  IMAD R21, R5, UR5, R0 ;  /* 0x0000000505157c24 */ /* 0x001fd8000f8e0200 */
[----:B-1----:R-:W-:Y:S05]  /*0230*/  @!P0 BRA `(.L_x_10) ;  /* 0x0000000800748947 */ /* 0x002fea0003800000 */
[----:B------:R-:W0:Y:S01]  /*0240*/  S2UR UR6, SR_CgaCtaId ;  /* 0x00000000000679c3 */ /* 0x000e220000008800 */
[----:B------:R-:W-:Y:S01]  /*0250*/  UMOV UR4, 0x400 ;  /* 0x0000040000047882 */ /* 0x000fe20000000000 */
[C---:B------:R-:W-:Y:S01]  /*0260*/  LOP3.LUT R6, R5.reuse, 0x7ffffff0, RZ, 0xc0, !PT ;  /* 0x7ffffff005067812 */ /* 0x040fe200078ec0ff */
[----:B------:R-:W-:Y:S01]  /*0270*/  UIADD3 UR5, UPT, UPT, UR4, 0x400, URZ ;  /* 0x0000040004057890 */ /* 0x000fe2000fffe0ff */
[C---:B------:R-:W-:Y:S01]  /*0280*/  LOP3.LUT R16, R5.reuse, 0xf, RZ, 0xc0, !PT ;  /* 0x0000000f05107812 */ /* 0x040fe200078ec0ff */
[----:B------:R-:W-:Y:S01]  /*0290*/  IMAD.MOV.U32 R25, RZ, RZ, RZ ;  /* 0x000000ffff197224 */ /* 0x000fe200078e00ff */
[C---:B------:R-:W-:Y:S02]  /*02a0*/  LOP3.LUT R7, R5.reuse, 0x7, RZ, 0xc0, !PT ;  /* 0x0000000705077812 */ /* 0x040fe400078ec0ff */
[----:B------:R-:W-:Y:S02]  /*02b0*/  LOP3.LUT R4, R5, 0x3, RZ, 0xc0, !PT ;  /* 0x0000000305047812 */ /* 0x000fe400078ec0ff */
[----:B------:R-:W-:Y:S01]  /*02c0*/  IADD3 R5, PT, PT, -R6, RZ, RZ ;  /* 0x000000ff06057210 */ /* 0x000fe20007ffe1ff */
[----:B0-----:R-:W-:-:S02]  /*02d0*/  ULEA UR5, UR6, UR5, 0x18 ;  /* 0x0000000506057291 */ /* 0x001fc4000f8ec0ff */
[----:B------:R-:W-:-:S04]  /*02e0*/  ULEA UR4, UR6, UR4, 0x18 ;  /* 0x0000000406047291 */ /* 0x000fc8000f8ec0ff */
[----:B------:R-:W-:Y:S02]  /*02f0*/  LEA R17, R2, UR5, 0x2 ;  /* 0x0000000502117c11 */ /* 0x000fe4000f8e10ff */
[----:B------:R-:W-:Y:S01]  /*0300*/  LEA R19, R0, UR4, 0x6 ;  /* 0x0000000400137c11 */ /* 0x000fe2000f8e30ff */
[----:B------:R-:W-:-:S06]  /*0310*/  UMOV UR4, URZ ;  /* 0x000000ff00047c82 */ /* 0x000fcc0008000000 */
.L_x_16:
[----:B0-----:R-:W0:Y:S01]  /*0320*/  LDC.64 R8, c[0x0][0x3a0] ;  /* 0x0000e800ff087b82 */ /* 0x001e220000000a00 */
[----:B------:R-:W1:Y:S01]  /*0330*/  LDCU UR6, c[0x0][0x398] ;  /* 0x00007300ff0677ac */ /* 0x000e620008000800 */
[----:B------:R-:W-:Y:S01]  /*0340*/  IMAD.MOV.U32 R14, RZ, RZ, RZ ;  /* 0x000000ffff0e7224 */ /* 0x000fe200078e00ff */
[----:B------:R-:W2:Y:S01]  /*0350*/  LDCU UR7, c[0x0][0x39c] ;  /* 0x00007380ff0777ac */ /* 0x000ea20008000800 */
[C---:B0-----:R-:W-:Y:S02]  /*0360*/  IMAD R15, R9.reuse, UR4, R2 ;  /* 0x00000004090f7c24 */ /* 0x041fe4000f8e0202 */
[----:B------:R-:W-:-:S03]  /*0370*/  IMAD R23, R9, UR4, R0 ;  /* 0x0000000409177c24 */ /* 0x000fc6000f8e0200 */
[-C--:B------:R-:W-:Y:S02]  /*0380*/  ISETP.GE.AND P0, PT, R15, R8.reuse, PT ;  /* 0x000000080f00720c */ /* 0x080fe40003f06270 */
[----:B------:R-:W-:Y:S02]  /*0390*/  ISETP.GE.AND P1, PT, R23, R8, PT ;  /* 0x000000081700720c */ /* 0x000fe40003f26270 */
[----:B-1----:R-:W-:Y:S02]  /*03a0*/  ISETP.GE.OR P0, PT, R21, UR6, P0 ;  /* 0x0000000615007c0c */ /* 0x002fe40008706670 */
[----:B--2---:R-:W-:-:S11]  /*03b0*/  ISETP.GE.OR P1, PT, R18, UR7, P1 ;  /* 0x0000000712007c0c */ /* 0x004fd60008f26670 */
[----:B------:R-:W0:Y:S01]  /*03c0*/  @!P0 LDC.64 R12, c[0x0][0x380] ;  /* 0x0000e000ff0c8b82 */ /* 0x000e220000000a00 */
[----:B------:R-:W-:Y:S02]  /*03d0*/  @!P0 IMAD R15, R21, R8, R15 ;  /* 0x00000008150f8224 */ /* 0x000fe400078e020f */
[----:B------:R-:W-:Y:S02]  /*03e0*/  HFMA2 R8, -RZ, RZ, 0, 0 ;  /* 0x00000000ff087431 */ /* 0x000fe400000001ff */
[----:B------:R-:W-:-:S03]  /*03f0*/  @!P1 IMAD R23, R23, UR7, R18 ;  /* 0x0000000717179c24 */ /* 0x000fc6000f8e0212 */
[----:B------:R-:W1:Y:S01]  /*0400*/  @!P1 LDC.64 R10, c[0x0][0x388] ;  /* 0x0000e200ff0a9b82 */ /* 0x000e620000000a00 */
[----:B0-----:R-:W-:-:S05]  /*0410*/  @!P0 IMAD.WIDE R12, R15, 0x4, R12 ;  /* 0x000000040f0c8825 */ /* 0x001fca00078e020c */
[----:B------:R-:W2:Y:S01]  /*0420*/  @!P0 LDG.E R8, desc[UR10][R12.64] ;  /* 0x0000000a0c088981 */ /* 0x000ea2000c1e1900 */
[----:B-1----:R-:W-:-:S05]  /*0430*/  @!P1 IMAD.WIDE R10, R23, 0x4, R10 ;  /* 0x00000004170a9825 */ /* 0x002fca00078e020a */
[----:B------:R-:W3:Y:S01]  /*0440*/  @!P1 LDG.E R14, desc[UR10][R10.64] ;  /* 0x0000000a0a0e9981 */ /* 0x000ee2000c1e1900 */
[----:B------:R-:W-:Y:S02]  /*0450*/  ISETP.GE.AND P1, PT, R9, 0x1, PT ;  /* 0x000000010900780c */ /* 0x000fe40003f26270 */
[----:B------:R-:W-:Y:S01]  /*0460*/  LEA R23, R0, UR5, 0x6 ;  /* 0x0000000500177c11 */ /* 0x000fe2000f8e30ff */
[----:B------:R-:W-:Y:S01]  /*0470*/  UIADD3 UR4, UPT, UPT, UR4, 0x1, URZ ;  /* 0x0000000104047890 */ /* 0x000fe2000fffe0ff */
[C---:B------:R-:W-:Y:S02]  /*0480*/  LEA R15, R2.reuse, R19, 0x2 ;  /* 0x00000013020f7211 */ /* 0x040fe400078e10ff */
[----:B------:R-:W-:-:S03]  /*0490*/  LEA R23, R2, R23, 0x2 ;  /* 0x0000001702177211 */ /* 0x000fc600078e10ff */
[----:B------:R-:W-:Y:S01]  /*04a0*/  ISETP.NE.AND P0, PT, R3, UR4, PT ;  /* 0x0000000403007c0c */ /* 0x000fe2000bf05270 */
[----:B--2---:R0:W-:Y:S04]  /*04b0*/  STS [R15], R8 ;  /* 0x000000080f007388 */ /* 0x0041e80000000800 */
[----:B---3--:R0:W-:Y:S01]  /*04c0*/  STS [R23], R14 ;  /* 0x0000000e17007388 */ /* 0x0081e20000000800 */
[----:B------:R-:W-:Y:S06]  /*04d0*/  BAR.SYNC.DEFER_BLOCKING 0x0 ;  /* 0x0000000000007b1d */ /* 0x000fec0000010000 */
[----:B------:R-:W-:Y:S05]  /*04e0*/  @!P1 BRA `(.L_x_11) ;  /* 0x0000000400c09947 */ /* 0x000fea0003800000 */
[----:B------:R-:W-:Y:S01]  /*04f0*/  ISETP.GE.U32.AND P1, PT, R9, 0x10, PT ;  /* 0x000000100900780c */ /* 0x000fe20003f26070 */
[----:B------:R-:W-:-:S12]  /*0500*/  IMAD.MOV.U32 R20, RZ, RZ, RZ ;  /* 0x000000ffff147224 */ /* 0x000fd800078e00ff */
[----:B------:R-:W-:Y:S05]  /*0510*/  @!P1 BRA `(.L_x_12) ;  /* 0x0000000000d09947 */ /* 0x000fea0003800000 */
[----:B------:R-:W1:Y:S01]  /*0520*/  S2UR UR6, SR_CgaCtaId ;  /* 0x00000000000679c3 */ /* 0x000e620000008800 */
[----:B------:R-:W-:Y:S01]  /*0530*/  UMOV UR5, 0x400 ;  /* 0x0000040000057882 */ /* 0x000fe20000000000 */
[----:B------:R-:W-:Y:S01]  /*0540*/  MOV R20, R5 ;  /* 0x0000000500147202 */ /* 0x000fe20000000f00 */
[----:B------:R-:W-:Y:S02]  /*0550*/  UIADD3 UR8, UPT, UPT, UR5, 0x400, URZ ;  /* 0x0000040005087890 */ /* 0x000fe4000fffe0ff */
[----:B-1----:R-:W-:Y:S02]  /*0560*/  ULEA UR7, UR6, UR5, 0x18 ;  /* 0x0000000506077291 */ /* 0x002fe4000f8ec0ff */
[----:B------:R-:W-:-:S04]  /*0570*/  ULEA UR5, UR6, UR8, 0x18 ;  /* 0x0000000806057291 */ /* 0x000fc8000f8ec0ff */
[----:B------:R-:W-:Y:S02]  /*0580*/  LEA R19, R0, UR7, 0x6 ;  /* 0x0000000700137c11 */ /* 0x000fe4000f8e30ff */
[----:B------:R-:W-:Y:S02]  /*0590*/  LEA R17, R2, UR5, 0x2 ;  /* 0x0000000502117c11 */ /* 0x000fe4000f8e10ff */
[----:B0-----:R-:W-:-:S03]  /*05a0*/  IADD3 R23, PT, PT, R19, 0x20, RZ ;  /* 0x0000002013177810 */ /* 0x001fc60007ffe0ff */
[----:B------:R-:W-:-:S07]  /*05b0*/  VIADD R22, R17, 0x200 ;  /* 0x0000020011167836 */ /* 0x000fce0000000000 */
.L_x_13:
[----:B------:R-:W-:Y:S01]  /*05c0*/  LDS R8, [R22+-0x200] ;  /* 0xfffe000016087984 */ /* 0x000fe20000000800 */
[----:B------:R-:W-:-:S03]  /*05d0*/  IADD3 R20, PT, PT, R20, 0x10, RZ ;  /* 0x0000001014147810 */ /* 0x000fc60007ffe0ff */
[----:B------:R-:W0:Y:S01]  /*05e0*/  LDS.128 R12, [R23+-0x20] ;  /* 0xffffe000170c7984 */ /* 0x000e220000000c00 */
[----:B------:R-:W-:-:S03]  /*05f0*/  ISETP.NE.AND P1, PT, R20, RZ, PT ;  /* 0x000000ff1400720c */ /* 0x000fc60003f25270 */
[----:B------:R-:W1:Y:S04]  /*0600*/  LDS R9, [R22+-0x1c0] ;  /* 0xfffe400016097984 */ /* 0x000e680000000800 */
[----:B------:R-:W2:Y:S04]  /*0610*/  LDS R27, [R22+-0x180] ;  /* 0xfffe8000161b7984 */ /* 0x000ea80000000800 */
[----:B------:R-:W-:Y:S01]  /*0620*/  LDS R24, [R22+-0xc0] ;  /* 0xffff400016187984 */ /* 0x000fe20000000800 */
[----:B0-----:R-:W-:-:S03]  /*0630*/  FFMA R8, R12, R8, R25 ;  /* 0x000000080c087223 */ /* 0x001fc60000000019 */
[----:B------:R-:W0:Y:S01]  /*0640*/  LDS R12, [R22+-0x140] ;  /* 0xfffec000160c7984 */ /* 0x000e220000000800 */
[----:B-1----:R-:W-:-:S03]  /*0650*/  FFMA R26, R9, R13, R8 ;  /* 0x0000000d091a7223 */ /* 0x002fc60000000008 */
[----:B------:R-:W-:Y:S01]  /*0660*/  LDS R13, [R22+-0x100] ;  /* 0xffff0000160d7984 */ /* 0x000fe20000000800 */
[----:B--2---:R-:W-:-:S03]  /*0670*/  FFMA R27, R27, R14, R26 ;  /* 0x0000000e1b1b7223 */ /* 0x004fc6000000001a */
[----:B------:R-:W1:Y:S04]  /*0680*/  LDS.128 R8, [R23+-0x10] ;  /* 0xfffff00017087984 */ /* 0x000e680000000c00 */
[----:B------:R-:W2:Y:S01]  /*0690*/  LDS R25, [R22+-0x80] ;  /* 0xffff800016197984 */ /* 0x000ea20000000800 */
[----:B0-----:R-:W-:-:S03]  /*06a0*/  FFMA R15, R12, R15, R27 ;  /* 0x0000000f0c0f7223 */ /* 0x001fc6000000001b */
[----:B------:R-:W-:Y:S01]  /*06b0*/  LDS R27, [R22] ;  /* 0x00000000161b7984 */ /* 0x000fe20000000800 */
[----:B-1----:R-:W-:-:S03]  /*06c0*/  FFMA R13, R8, R13, R15 ;  /* 0x0000000d080d7223 */ /* 0x002fc6000000000f */
[----:B------:R-:W0:Y:S01]  /*06d0*/  LDS R8, [R22+-0x40] ;  /* 0xffffc00016087984 */ /* 0x000e220000000800 */
[----:B------:R-:W-:-:S03]  /*06e0*/  FFMA R26, R24, R9, R13 ;  /* 0x00000009181a7223 */ /* 0x000fc6000000000d */
[----:B------:R-:W1:Y:S01]  /*06f0*/  LDS.128 R12, [R23] ;  /* 0x00000000170c7984 */ /* 0x000e620000000c00 */
[----:B--2---:R-:W-:-:S03]  /*0700*/  FFMA R9, R25, R10, R26 ;  /* 0x0000000a19097223 */ /* 0x004fc6000000001a */
[----:B------:R-:W2:Y:S04]  /*0710*/  LDS R24, [R22+0x40] ;  /* 0x0000400016187984 */ /* 0x000ea80000000800 */
[----:B------:R-:W3:Y:S01]  /*0720*/  LDS R25, [R22+0x80] ;  /* 0x0000800016197984 */ /* 0x000ee20000000800 */
[----:B0-----:R-:W-:-:S04]  /*0730*/  FFMA R9, R8, R11, R9 ;  /* 0x0000000b08097223 */ /* 0x001fc80000000009 */
[----:B-1----:R-:W-:Y:S02]  /*0740*/  FFMA R9, R12, R27, R9 ;  /* 0x0000001b0c097223 */ /* 0x002fe40000000009 */
[----:B------:R-:W0:Y:S02]  /*0750*/  LDS R12, [R22+0xc0] ;  /* 0x0000c000160c7984 */ /* 0x000e240000000800 */
[----:B--2---:R-:W-:Y:S02]  /*0760*/  FFMA R24, R24, R13, R9 ;  /* 0x0000000d18187223 */ /* 0x004fe40000000009 */
[----:B------:R-:W-:Y:S02]  /*0770*/  LDS R13, [R22+0x100] ;  /* 0x00010000160d7984 */ /* 0x000fe40000000800 */
[----:B---3--:R-:W-:Y:S02]  /*0780*/  FFMA R25, R25, R14, R24 ;  /* 0x0000000e19197223 */ /* 0x008fe40000000018 */
[----:B------:R1:W2:Y:S04]  /*0790*/  LDS.128 R8, [R23+0x10] ;  /* 0x0000100017087984 */ /* 0x0002a80000000c00 */
[----:B------:R-:W3:Y:S04]  /*07a0*/  LDS R27, [R22+0x140] ;  /* 0x00014000161b7984 */ /* 0x000ee80000000800 */
[----:B------:R-:W4:Y:S01]  /*07b0*/  LDS R24, [R22+0x180] ;  /* 0x0001800016187984 */ /* 0x000f220000000800 */
[----:B-1----:R-:W-:-:S03]  /*07c0*/  IADD3 R23, PT, PT, R23, 0x40, RZ ;  /* 0x0000004017177810 */ /* 0x002fc60007ffe0ff */
[----:B------:R1:W5:Y:S02]  /*07d0*/  LDS R14, [R22+0x1c0] ;  /* 0x0001c000160e7984 */ /* 0x0003640000000800 */
[----:B-1----:R-:W-:Y:S02]  /*07e0*/  VIADD R22, R22, 0x400 ;  /* 0x0000040016167836 */ /* 0x002fe40000000000 */
[----:B0-----:R-:W-:-:S04]  /*07f0*/  FFMA R15, R12, R15, R25 ;  /* 0x0000000f0c0f7223 */ /* 0x001fc80000000019 */
[----:B--2---:R-:W-:-:S04]  /*0800*/  FFMA R8, R8, R13, R15 ;  /* 0x0000000d08087223 */ /* 0x004fc8000000000f */
[----:B---3--:R-:W-:-:S04]  /*0810*/  FFMA R9, R27, R9, R8 ;  /* 0x000000091b097223 */ /* 0x008fc80000000008 */
[----:B----4-:R-:W-:-:S04]  /*0820*/  FFMA R9, R24, R10, R9 ;  /* 0x0000000a18097223 */ /* 0x010fc80000000009 */
[----:B-----5:R-:W-:Y:S01]  /*0830*/  FFMA R25, R14, R11, R9 ;  /* 0x0000000b0e197223 */ /* 0x020fe20000000009 */
[----:B------:R-:W-:Y:S06]  /*0840*/  @P1 BRA `(.L_x_13) ;  /* 0xfffffffc005c1947 */ /* 0x000fec000383ffff */
[----:B------:R-:W-:-:S07]  /*0850*/  MOV R20, R6 ;  /* 0x0000000600147202 */ /* 0x000fce0000000f00 */
.L_x_12:
[----:B------:R-:W-:-:S13]  /*0860*/  ISETP.NE.AND P1, PT, R16, RZ, PT ;  /* 0x000000ff1000720c */ /* 0x000fda0003f25270 */
[----:B------:R-:W-:Y:S05]  /*0870*/  @!P1 BRA `(.L_x_11) ;  /* 0x0000000000dc9947 */ /* 0x000fea0003800000 */
[----:B0-----:R-:W-:Y:S02]  /*0880*/  IADD3 R8, PT, PT, R16, -0x1, RZ ;  /* 0xffffffff10087810 */ /* 0x001fe40007ffe0ff */
[----:B------:R-:W-:Y:S02]  /*0890*/  ISETP.NE.AND P2, PT, R7, RZ, PT ;  /* 0x000000ff0700720c */ /* 0x000fe40003f45270 */
[----:B------:R-:W-:-:S13]  /*08a0*/  ISETP.GE.U32.AND P1, PT, R8, 0x7, PT ;  /* 0x000000070800780c */ /* 0x000fda0003f26070 */
[----:B------:R-:W-:Y:S05]  /*08b0*/  @!P1 BRA `(.L_x_14) ;  /* 0x0000000000549947 */ /* 0x000fea0003800000 */
[C---:B------:R-:W-:Y:S01]  /*08c0*/  IMAD R22, R20.reuse, 0x40, R17 ;  /* 0x0000004014167824 */ /* 0x040fe200078e0211 */
[C---:B------:R-:W-:Y:S02]  /*08d0*/  LEA R27, R20.reuse, R19, 0x2 ;  /* 0x00000013141b7211 */ /* 0x040fe400078e10ff */
[----:B------:R-:W-:Y:S02]  /*08e0*/  IADD3 R20, PT, PT, R20, 0x8, RZ ;  /* 0x0000000814147810 */ /* 0x000fe40007ffe0ff */
[----:B------:R-:W-:Y:S04]  /*08f0*/  LDS R12, [R22] ;  /* 0x00000000160c7984 */ /* 0x000fe80000000800 */
[----:B------:R-:W0:Y:S04]  /*0900*/  LDS.128 R8, [R27] ;  /* 0x000000001b087984 */ /* 0x000e280000000c00 */
[----:B------:R-:W1:Y:S04]  /*0910*/  LDS R13, [R22+0x40] ;  /* 0x00004000160d7984 */ /* 0x000e680000000800 */
[----:B------:R-:W2:Y:S04]  /*0920*/  LDS R23, [R22+0x80] ;  /* 0x0000800016177984 */ /* 0x000ea80000000800 */
[----:B------:R-:W-:Y:S04]  /*0930*/  LDS R24, [R22+0x140] ;  /* 0x0001400016187984 */ /* 0x000fe80000000800 */
[----:B------:R-:W-:Y:S01]  /*0940*/  LDS R26, [R22+0x1c0] ;  /* 0x0001c000161a7984 */ /* 0x000fe20000000800 */
[----:B0-----:R-:W-:-:S03]  /*0950*/  FFMA R12, R8, R12, R25 ;  /* 0x0000000c080c7223 */ /* 0x001fc60000000019 */
[----:B------:R-:W0:Y:S01]  /*0960*/  LDS R8, [R22+0xc0] ;  /* 0x0000c00016087984 */ /* 0x000e220000000800 */
[----:B-1----:R-:W-:-:S03]  /*0970*/  FFMA R28, R13, R9, R12 ;  /* 0x000000090d1c7223 */ /* 0x002fc6000000000c */
[----:B------:R-:W-:Y:S01]  /*0980*/  LDS R9, [R22+0x100] ;  /* 0x0001000016097984 */ /* 0x000fe20000000800 */
[----:B--2---:R-:W-:-:S03]  /*0990*/  FFMA R23, R23, R10, R28 ;  /* 0x0000000a17177223 */ /* 0x004fc6000000001c */
[----:B------:R-:W1:Y:S04]  /*09a0*/  LDS.128 R12, [R27+0x10] ;  /* 0x000010001b0c7984 */ /* 0x000e680000000c00 */
[----:B------:R-:W2:Y:S01]  /*09b0*/  LDS R25, [R22+0x180] ;  /* 0x0001800016197984 */ /* 0x000ea20000000800 */
[----:B0-----:R-:W-:-:S04]  /*09c0*/  FFMA R11, R8, R11, R23 ;  /* 0x0000000b080b7223 */ /* 0x001fc80000000017 */
[----:B-1----:R-:W-:-:S04]  /*09d0*/  FFMA R9, R12, R9, R11 ;  /* 0x000000090c097223 */ /* 0x002fc8000000000b */
[----:B------:R-:W-:-:S04]  /*09e0*/  FFMA R24, R24, R13, R9 ;  /* 0x0000000d18187223 */ /* 0x000fc80000000009 */
[----:B--2---:R-:W-:-:S04]  /*09f0*/  FFMA R25, R25, R14, R24 ;  /* 0x0000000e19197223 */ /* 0x004fc80000000018 */
[----:B------:R-:W-:-:S07]  /*0a00*/  FFMA R25, R26, R15, R25 ;  /* 0x0000000f1a197223 */ /* 0x000fce0000000019 */
.L_x_14:
[----:B------:R-:W-:Y:S05]  /*0a10*/  @!P2 BRA `(.L_x_11) ;  /* 0x000000000074a947 */ /* 0x000fea0003800000 */
[----:B------:R-:W-:Y:S01]  /*0a20*/  VIADD R8, R7, 0xffffffff ;  /* 0xffffffff07087836 */ /* 0x000fe20000000000 */
[----:B------:R-:W-:-:S04]  /*0a30*/  ISETP.NE.AND P2, PT, R4, RZ, PT ;  /* 0x000000ff0400720c */ /* 0x000fc80003f45270 */
[----:B------:R-:W-:-:S13]  /*0a40*/  ISETP.GE.U32.AND P1, PT, R8, 0x3, PT ;  /* 0x000000030800780c */ /* 0x000fda0003f26070 */
[----:B------:R-:W-:Y:S05]  /*0a50*/  @!P1 BRA `(.L_x_15) ;  /* 0x0000000000309947 */ /* 0x000fea0003800000 */
[C---:B------:R-:W-:Y:S02]  /*0a60*/  LEA R8, R20.reuse, R19, 0x2 ;  /* 0x0000001314087211 */ /* 0x040fe400078e10ff */
[C---:B------:R-:W-:Y:S01]  /*0a70*/  LEA R12, R20.reuse, R17, 0x6 ;  /* 0x00000011140c7211 */ /* 0x040fe200078e30ff */
[----:B------:R-:W-:-:S03]  /*0a80*/  VIADD R20, R20, 0x4 ;  /* 0x0000000414147836 */ /* 0x000fc60000000000 */
[----:B------:R-:W-:Y:S04]  /*0a90*/  LDS.128 R8, [R8] ;  /* 0x0000000008087984 */ /* 0x000fe80000000c00 */
[----:B------:R-:W0:Y:S04]  /*0aa0*/  LDS R13, [R12] ;  /* 0x000000000c0d7984 */ /* 0x000e280000000800 */
[----:B------:R-:W1:Y:S04]  /*0ab0*/  LDS R15, [R12+0x40] ;  /* 0x000040000c0f7984 */ /* 0x000e680000000800 */
[----:B------:R-:W2:Y:S04]  /*0ac0*/  LDS R22, [R12+0x80] ;  /* 0x000080000c167984 */ /* 0x000ea80000000800 */
[----:B------:R-:W3:Y:S01]  /*0ad0*/  LDS R23, [R12+0xc0] ;  /* 0x0000c0000c177984 */ /* 0x000ee20000000800 */
[----:B0-----:R-:W-:-:S04]  /*0ae0*/  FFMA R14, R8, R13, R25 ;  /* 0x0000000d080e7223 */ /* 0x001fc80000000019 */
[----:B-1----:R-:W-:-:S04]  /*0af0*/  FFMA R9, R15, R9, R14 ;  /* 0x000000090f097223 */ /* 0x002fc8000000000e */
[----:B--2---:R-:W-:-:S04]  /*0b00*/  FFMA R10, R22, R10, R9 ;  /* 0x0000000a160a7223 */ /* 0x004fc80000000009 */
[----:B---3--:R-:W-:-:S07]  /*0b10*/  FFMA R25, R23, R11, R10 ;  /* 0x0000000b17197223 */ /* 0x008fce000000000a */
.L_x_15:
[----:B------:R-:W-:Y:S05]  /*0b20*/  @!P2 BRA `(.L_x_11) ;  /* 0x000000000030a947 */ /* 0x000fea0003800000 */
[C---:B------:R-:W-:Y:S02]  /*0b30*/  LEA R8, R20.reuse, R19, 0x2 ;  /* 0x0000001314087211 */ /* 0x040fe400078e10ff */
[----:B------:R-:W-:Y:S02]  /*0b40*/  LEA R13, R20, R17, 0x6 ;  /* 0x00000011140d7211 */ /* 0x000fe400078e30ff */
[----:B------:R-:W-:Y:S02]  /*0b50*/  ISETP.NE.AND P1, PT, R4, 0x1, PT ;  /* 0x000000010400780c */ /* 0x000fe40003f25270 */
[----:B------:R-:W-:Y:S04]  /*0b60*/  LDS.128 R8, [R8] ;  /* 0x0000000008087984 */ /* 0x000fe80000000c00 */
[----:B------:R-:W0:Y:S02]  /*0b70*/  LDS R12, [R13] ;  /* 0x000000000d0c7984 */ /* 0x000e240000000800 */
[----:B0-----:R-:W-:-:S05]  /*0b80*/  FFMA R25, R8, R12, R25 ;  /* 0x0000000c08197223 */ /* 0x001fca0000000019 */
[----:B------:R-:W-:Y:S05]  /*0b90*/  @!P1 BRA `(.L_x_11) ;  /* 0x0000000000149947 */ /* 0x000fea0003800000 */
[----:B------:R-:W-:Y:S01]  /*0ba0*/  ISETP.NE.AND P1, PT, R4, 0x2, PT ;  /* 0x000000020400780c */ /* 0x000fe20003f25270 */
[----:B------:R-:W0:-:S12]  /*0bb0*/  LDS R8, [R13+0x40] ;  /* 0x000040000d087984 */ /* 0x000e180000000800 */
[----:B------:R-:W1:Y:S01]  /*0bc0*/  @P1 LDS R12, [R13+0x80] ;  /* 0x000080000d0c1984 */ /* 0x000e620000000800 */
[----:B0-----:R-:W-:-:S04]  /*0bd0*/  FFMA R25, R8, R9, R25 ;  /* 0x0000000908197223 */ /* 0x001fc80000000019 */
[----:B-1----:R-:W-:-:S07]  /*0be0*/  @P1 FFMA R25, R12, R10, R25 ;  /* 0x0000000a0c191223 */ /* 0x002fce0000000019 */
.L_x_11:
[----:B------:R-:W-:Y:S06]  /*0bf0*/  BAR.SYNC.DEFER_BLOCKING 0x0 ;  /* 0x0000000000007b1d */ /* 0x000fec0000010000 */
[----:B------:R-:W-:Y:S05]  /*0c00*/  @P0 BRA `(.L_x_16) ;  /* 0xfffffff400c40947 */ /* 0x000fea000383ffff */
.L_x_10:
[----:B------:R-:W1:Y:S02]  /*0c10*/  LDCU.64 UR4, c[0x0][0x398] ;  /* 0x00007300ff0477ac */ /* 0x000e640008000a00 */
[----:B-1----:R-:W-:-:S04]  /*0c20*/  ISETP.GE.AND P0, PT, R18, UR5, PT ;  /* 0x0000000512007c0c */ /* 0x002fc8000bf06270 */
[----:B------:R-:W-:-:S13]  /*0c30*/  ISETP.GE.OR P0, PT, R21, UR4, P0 ;  /* 0x0000000415007c0c */ /* 0x000fda0008706670 */
[----:B------:R-:W-:Y:S05]  /*0c40*/  @P0 EXIT ;  /* 0x000000000000094d */ /* 0x000fea0003800000 */
[----:B------:R-:W1:Y:S01]  /*0c50*/  LDC.64 R2, c[0x0][0x390] ;  /* 0x0000e400ff027b82 */ /* 0x000e620000000a00 */
[----:B------:R-:W-:-:S04]  /*0c60*/  IMAD R21, R21, UR5, R18 ;  /* 0x0000000515157c24 */ /* 0x000fc8000f8e0212 */
[----:B-1----:R-:W-:-:S05]  /*0c70*/  IMAD.WIDE R2, R21, 0x4, R2 ;  /* 0x0000000415027825 */ /* 0x002fca00078e0202 */
[----:B------:R-:W-:Y:S01]  /*0c80*/  STG.E desc[UR10][R2.64], R25 ;  /* 0x0000001902007986 */ /* 0x000fe2000c10190a */
[----:B------:R-:W-:Y:S05]  /*0c90*/  EXIT ;  /* 0x000000000000794d */ /* 0x000fea0003800000 */
.L_x_17:
        /* <DEDUP_REMOVED lines=14> */
.L_x_20:


//--------------------- .nv.shared.reserved.0     --------------------------
	.section	.nv.shared.reserved.0,"aw",@nobits
	.weak		__nv_reservedSMEM_offset_0_alias
	.size		__nv_reservedSMEM_offset_0_alias, 0, 64
	.other		__nv_reservedSMEM_offset_0_alias,@"STO_CUDA_RESERVED_SHARED STV_DEFAULT"
__nv_reservedSMEM_offset_0_alias:
	.zero		0
	.zero		64


//--------------------- .nv.shared._Z13matmul_sharedPKfS0_Pfiiii --------------------------
	.section	.nv.shared._Z13matmul_sharedPKfS0_Pfiiii,"aw",@nobits
	.sectionflags	@""
	.align	4
.nv.shared._Z13matmul_sharedPKfS0_Pfiiii:
	.zero		3072


//--------------------- .nv.constant0._Z12batch_matmulPKfS0_Pfiiii --------------------------
	.section	.nv.constant0._Z12batch_matmulPKfS0_Pfiiii,"a",@progbits
	.sectionflags	@""
	.align	4
.nv.constant0._Z12batch_matmulPKfS0_Pfiiii:
	.zero		936


//--------------------- .nv.constant0._Z16matmul_bias_reluPKfS0_S0_Pfiii --------------------------
	.section	.nv.constant0._Z16matmul_bias_reluPKfS0_S0_Pfiii,"a",@progbits
	.sectionflags	@""
	.align	4
.nv.constant0._Z16matmul_bias_reluPKfS0_S0_Pfiii:
	.zero		940


//--------------------- .nv.constant0._Z13matmul_sharedPKfS0_Pfiiii --------------------------
	.section	.nv.constant0._Z13matmul_sharedPKfS0_Pfiiii,"a",@progbits
	.sectionflags	@""
	.align	4
.nv.constant0._Z13matmul_sharedPKfS0_Pfiiii:
	.zero		936


//--------------------- SYMBOLS --------------------------

	.type		.nv.reservedSmem.offset0,@object
	.size		.nv.reservedSmem.offset0,0x4
	.type		.nv.reservedSmem.cap,@object
	.size		.nv.reservedSmem.cap,0x4
